//
// Generated by NVIDIA NVVM Compiler
//
// Compiler Build ID: CL-36424714
// Cuda compilation tools, release 13.0, V13.0.88
// Based on NVVM 20.0.0
//

.version 9.0
.target sm_100
.address_size 64

	// .globl	_Z15initEliminationv
.global .align 4 .b8 d_location[1024];
.global .align 4 .b8 d_collision[256];
.global .align 4 .u32 d_central_stack_hits;
.global .align 4 .u32 d_backoff_push_eliminated;
.global .align 4 .u32 d_backoff_pop_eliminated;
.global .align 4 .u32 d_block_eliminated;
.global .align 4 .u32 EMPTY = -1;
.global .align 4 .u32 INVALID = -2;
.extern .shared .align 16 .b8 shm[];

.visible .entry _Z15initEliminationv()
{
	.reg .pred 	%p<2>;
	.reg .b32 	%r<6>;
	.reg .b64 	%rd<7>;

	mov.u32 	%r2, %tid.x;
	mov.u32 	%r3, %ctaid.x;
	mov.u32 	%r4, %ntid.x;
	mad.lo.s32 	%r1, %r3, %r4, %r2;
	setp.gt.s32 	%p1, %r1, 63;
	@%p1 bra 	$L__BB0_2;
	mul.wide.s32 	%rd1, %r1, 4;
	mov.u64 	%rd2, d_collision;
	add.s64 	%rd3, %rd2, %rd1;
	mov.b32 	%r5, -1;
	st.global.u32 	[%rd3], %r5;
	mul.wide.s32 	%rd4, %r1, 16;
	mov.u64 	%rd5, d_location;
	add.s64 	%rd6, %rd5, %rd4;
	st.global.u32 	[%rd6], %r5;
$L__BB0_2:
	ret;

}
	// .globl	_Z17performOperationsP9ScanStackP9OpRequesti
.visible .entry _Z17performOperationsP9ScanStackP9OpRequesti(
	.param .u64 .ptr .align 1 _Z17performOperationsP9ScanStackP9OpRequesti_param_0,
	.param .u64 .ptr .align 1 _Z17performOperationsP9ScanStackP9OpRequesti_param_1,
	.param .u32 _Z17performOperationsP9ScanStackP9OpRequesti_param_2
)
{
	.reg .pred 	%p<94>;
	.reg .b32 	%r<297>;
	.reg .b64 	%rd<101>;

	ld.param.u64 	%rd13, [_Z17performOperationsP9ScanStackP9OpRequesti_param_0];
	ld.param.u64 	%rd14, [_Z17performOperationsP9ScanStackP9OpRequesti_param_1];
	ld.param.u32 	%r138, [_Z17performOperationsP9ScanStackP9OpRequesti_param_2];
	cvta.to.global.u64 	%rd1, %rd13;
	cvta.to.global.u64 	%rd2, %rd14;
	mov.u32 	%r1, %ntid.x;
	shl.b32 	%r139, %r1, 2;
	mov.u32 	%r140, shm;
	add.s32 	%r2, %r140, %r139;
	mov.u32 	%r3, %tid.x;
	mov.u32 	%r141, %ctaid.x;
	mad.lo.s32 	%r4, %r141, %r1, %r3;
	setp.ge.s32 	%p1, %r4, %r138;
	shl.b32 	%r142, %r3, 2;
	add.s32 	%r5, %r140, %r142;
	add.s32 	%r6, %r2, %r142;
	@%p1 bra 	$L__BB1_2;
	mul.wide.s32 	%rd15, %r4, 12;
	add.s64 	%rd16, %rd2, %rd15;
	ld.global.u32 	%r144, [%rd16];
	st.shared.u32 	[%r5], %r144;
	ld.global.u32 	%r145, [%rd16+4];
	st.shared.u32 	[%r6], %r145;
	bra.uni 	$L__BB1_3;
$L__BB1_2:
	mov.b32 	%r143, 0;
	st.shared.u32 	[%r5], %r143;
	st.shared.u32 	[%r6], %r143;
$L__BB1_3:
	cvt.s64.s32 	%rd3, %r4;
	mul.wide.s32 	%rd17, %r4, 12;
	add.s64 	%rd18, %rd2, %rd17;
	add.s64 	%rd4, %rd18, 8;
	mov.b32 	%r146, -2;
	st.global.u32 	[%rd18+8], %r146;
	bar.sync 	0;
	and.b32  	%r17, %r3, 992;
	and.b32  	%r8, %r3, 31;
	setp.ne.s32 	%p2, %r8, 0;
	@%p2 bra 	$L__BB1_12;
	add.s32 	%r147, %r17, 32;
	min.u32 	%r9, %r147, %r1;
	setp.le.u32 	%p3, %r1, %r17;
	@%p3 bra 	$L__BB1_12;
	mov.u32 	%r248, %r17;
$L__BB1_6:
	shl.b32 	%r148, %r248, 2;
	add.s32 	%r11, %r140, %r148;
	ld.shared.u32 	%r150, [%r11];
	setp.ne.s32 	%p4, %r150, 1;
	@%p4 bra 	$L__BB1_11;
	mov.u32 	%r249, %r17;
$L__BB1_8:
	shl.b32 	%r151, %r249, 2;
	add.s32 	%r13, %r140, %r151;
	ld.shared.u32 	%r153, [%r13];
	setp.ne.s32 	%p5, %r153, -1;
	@%p5 bra 	$L__BB1_10;
	add.s32 	%r155, %r2, %r148;
	ld.shared.u32 	%r156, [%r155];
	mul.wide.u32 	%rd19, %r249, 12;
	add.s64 	%rd20, %rd2, %rd19;
	st.global.u32 	[%rd20+8], %r156;
	mul.wide.u32 	%rd21, %r248, 12;
	add.s64 	%rd22, %rd2, %rd21;
	st.global.u32 	[%rd22+8], %r156;
	atom.global.add.u32 	%r157, [d_block_eliminated], 1;
	mov.b32 	%r158, 0;
	st.shared.u32 	[%r11], %r158;
	st.shared.u32 	[%r13], %r158;
	bra.uni 	$L__BB1_11;
$L__BB1_10:
	add.s32 	%r249, %r249, 1;
	setp.lt.u32 	%p6, %r249, %r9;
	@%p6 bra 	$L__BB1_8;
$L__BB1_11:
	add.s32 	%r248, %r248, 1;
	setp.lt.u32 	%p7, %r248, %r9;
	@%p7 bra 	$L__BB1_6;
$L__BB1_12:
	setp.ne.s32 	%p8, %r8, 0;
	bar.sync 	0;
	@%p8 bra 	$L__BB1_24;
	setp.le.u32 	%p9, %r1, %r17;
	@%p9 bra 	$L__BB1_24;
	add.s32 	%r159, %r17, 32;
	min.u32 	%r16, %r159, %r1;
$L__BB1_15:
	shl.b32 	%r160, %r17, 2;
	add.s32 	%r18, %r140, %r160;
	ld.shared.u32 	%r162, [%r18];
	setp.eq.s32 	%p10, %r162, 1;
	@%p10 bra 	$L__BB1_17;
	add.s32 	%r17, %r17, 1;
	setp.lt.u32 	%p11, %r17, %r16;
	@%p11 bra 	$L__BB1_15;
	bra.uni 	$L__BB1_24;
$L__BB1_17:
	add.s32 	%r165, %r2, %r160;
	ld.shared.u32 	%r20, [%r165];
	mov.b32 	%r166, 2;
	st.shared.u32 	[%r18], %r166;
	mov.b32 	%r251, 0;
$L__BB1_18:
	shl.b32 	%r167, %r251, 2;
	add.s32 	%r22, %r140, %r167;
	ld.shared.u32 	%r169, [%r22];
	setp.ne.s32 	%p12, %r169, -1;
	@%p12 bra 	$L__BB1_21;
	atom.relaxed.shared.cas.b32 	%r170, [%r22], -1, 0;
	setp.ne.s32 	%p13, %r170, -1;
	@%p13 bra 	$L__BB1_21;
	mul.wide.u32 	%rd23, %r251, 12;
	add.s64 	%rd24, %rd2, %rd23;
	st.global.u32 	[%rd24+8], %r20;
	mul.wide.u32 	%rd25, %r17, 12;
	add.s64 	%rd26, %rd2, %rd25;
	st.global.u32 	[%rd26+8], %r20;
	atom.global.add.u32 	%r173, [d_block_eliminated], 1;
	mov.b32 	%r174, 0;
	st.shared.u32 	[%r18], %r174;
	bra.uni 	$L__BB1_24;
$L__BB1_21:
	add.s32 	%r251, %r251, 1;
	setp.ne.s32 	%p14, %r251, %r1;
	@%p14 bra 	$L__BB1_18;
	ld.shared.u32 	%r171, [%r18];
	setp.ne.s32 	%p15, %r171, 2;
	@%p15 bra 	$L__BB1_24;
	mov.b32 	%r172, 1;
	st.shared.u32 	[%r18], %r172;
$L__BB1_24:
	setp.ge.s32 	%p16, %r4, %r138;
	bar.sync 	0;
	@%p16 bra 	$L__BB1_138;
	ld.shared.u32 	%r24, [%r5];
	setp.eq.s32 	%p17, %r24, 0;
	@%p17 bra 	$L__BB1_138;
	ld.shared.u32 	%r25, [%r6];
	setp.ne.s32 	%p18, %r24, 1;
	@%p18 bra 	$L__BB1_50;
	ld.global.u32 	%r26, [%rd1+8];
	setp.lt.s32 	%p36, %r26, 2;
	@%p36 bra 	$L__BB1_32;
	ld.global.u64 	%rd5, [%rd1];
	mov.b32 	%r252, 1;
$L__BB1_29:
	mul.wide.u32 	%rd43, %r252, 4;
	add.s64 	%rd44, %rd5, %rd43;
	ld.u32 	%r191, [%rd44];
	setp.eq.s32 	%p37, %r191, -1;
	@%p37 bra 	$L__BB1_31;
	add.s32 	%r252, %r252, 1;
	setp.lt.s32 	%p38, %r252, %r26;
	@%p38 bra 	$L__BB1_29;
	bra.uni 	$L__BB1_32;
$L__BB1_31:
	add.s32 	%r260, %r252, -1;
	setp.ne.s32 	%p39, %r260, 0;
	@%p39 bra 	$L__BB1_33;
$L__BB1_32:
	add.s32 	%r260, %r26, -1;
$L__BB1_33:
	mov.b32 	%r254, 1;
$L__BB1_34:
	setp.eq.s32 	%p40, %r254, 10;
	@%p40 bra 	$L__BB1_74;
	ld.global.u32 	%r194, [%rd1+8];
	setp.ge.s32 	%p41, %r260, %r194;
	mov.b32 	%r296, -2;
	@%p41 bra 	$L__BB1_49;
	ld.global.u64 	%rd45, [%rd1];
	mul.wide.s32 	%rd46, %r260, 4;
	add.s64 	%rd47, %rd45, %rd46;
	atom.or.b32 	%r195, [%rd47], 0;
	setp.eq.s32 	%p42, %r195, -1;
	@%p42 bra 	$L__BB1_42;
	setp.ne.s32 	%p43, %r195, -2;
	@%p43 bra 	$L__BB1_47;
	min.s32 	%r196, %r260, 0;
	add.s32 	%r34, %r196, -1;
$L__BB1_39:
	setp.lt.s32 	%p44, %r260, 1;
	mov.u32 	%r259, %r34;
	@%p44 bra 	$L__BB1_41;
	add.s32 	%r260, %r260, -1;
	ld.global.u64 	%rd48, [%rd1];
	mul.wide.u32 	%rd49, %r260, 4;
	add.s64 	%rd50, %rd48, %rd49;
	ld.u32 	%r197, [%rd50];
	setp.lt.s32 	%p45, %r197, 0;
	mov.u32 	%r259, %r260;
	@%p45 bra 	$L__BB1_39;
$L__BB1_41:
	max.s32 	%r260, %r259, 0;
	bra.uni 	$L__BB1_47;
$L__BB1_42:
	ld.global.u64 	%rd51, [%rd1];
	add.s64 	%rd53, %rd51, %rd46;
	atom.relaxed.cas.b32 	%r198, [%rd53], -1, %r25;
	setp.eq.s32 	%p46, %r198, -1;
	@%p46 bra 	$L__BB1_48;
	min.s32 	%r199, %r260, 0;
	add.s32 	%r35, %r199, -1;
$L__BB1_44:
	setp.lt.s32 	%p47, %r260, 1;
	mov.u32 	%r257, %r35;
	@%p47 bra 	$L__BB1_46;
	add.s32 	%r260, %r260, -1;
	ld.global.u64 	%rd54, [%rd1];
	mul.wide.u32 	%rd55, %r260, 4;
	add.s64 	%rd56, %rd54, %rd55;
	ld.u32 	%r200, [%rd56];
	setp.lt.s32 	%p48, %r200, 0;
	mov.u32 	%r257, %r260;
	@%p48 bra 	$L__BB1_44;
$L__BB1_46:
	max.s32 	%r260, %r257, 0;
$L__BB1_47:
	add.s32 	%r260, %r260, 1;
	add.s32 	%r254, %r254, 1;
	bra.uni 	$L__BB1_34;
$L__BB1_48:
	setp.eq.s32 	%p49, %r25, -2147483648;
	mov.u32 	%r296, %r25;
	@%p49 bra 	$L__BB1_74;
$L__BB1_49:
	atom.global.add.u32 	%r201, [d_central_stack_hits], 1;
	bra.uni 	$L__BB1_137;
$L__BB1_50:
	ld.global.u32 	%r48, [%rd1+8];
	add.s32 	%r263, %r48, -1;
	setp.lt.s32 	%p19, %r48, 2;
	@%p19 bra 	$L__BB1_55;
	add.s32 	%r262, %r48, -2;
	ld.global.u64 	%rd6, [%rd1];
$L__BB1_52:
	mul.wide.u32 	%rd27, %r262, 4;
	add.s64 	%rd28, %rd6, %rd27;
	ld.u32 	%r175, [%rd28];
	setp.ne.s32 	%p20, %r175, -1;
	@%p20 bra 	$L__BB1_54;
	add.s32 	%r176, %r262, 1;
	setp.lt.s32 	%p22, %r262, %r263;
	selp.b32 	%r263, %r176, %r263, %p22;
	bra.uni 	$L__BB1_55;
$L__BB1_54:
	add.s32 	%r53, %r262, -1;
	setp.ne.s32 	%p21, %r262, 0;
	mov.u32 	%r262, %r53;
	@%p21 bra 	$L__BB1_52;
$L__BB1_55:
	max.s32 	%r265, %r263, 0;
	mov.b32 	%r264, 1;
$L__BB1_56:
	setp.eq.s32 	%p23, %r264, 10;
	@%p23 bra 	$L__BB1_74;
	setp.lt.s32 	%p24, %r265, 0;
	mov.b32 	%r296, -2;
	@%p24 bra 	$L__BB1_73;
	ld.global.u64 	%rd29, [%rd1];
	mul.wide.u32 	%rd30, %r265, 4;
	add.s64 	%rd31, %rd29, %rd30;
	atom.or.b32 	%r296, [%rd31], 0;
	setp.lt.s32 	%p25, %r296, 0;
	@%p25 bra 	$L__BB1_64;
	ld.global.u64 	%rd37, [%rd1];
	add.s64 	%rd39, %rd37, %rd30;
	atom.relaxed.cas.b32 	%r185, [%rd39], %r296, -2;
	setp.eq.s32 	%p32, %r185, %r296;
	@%p32 bra 	$L__BB1_73;
	ld.global.u32 	%r59, [%rd1+8];
	add.s32 	%r186, %r265, 1;
	max.s32 	%r60, %r59, %r186;
$L__BB1_61:
	add.s32 	%r62, %r265, 1;
	setp.ge.s32 	%p33, %r62, %r59;
	mov.u32 	%r267, %r60;
	@%p33 bra 	$L__BB1_63;
	ld.global.u64 	%rd40, [%rd1];
	mul.wide.u32 	%rd41, %r265, 4;
	add.s64 	%rd42, %rd40, %rd41;
	ld.u32 	%r187, [%rd42+4];
	setp.ne.s32 	%p34, %r187, -1;
	mov.u32 	%r265, %r62;
	mov.u32 	%r267, %r62;
	@%p34 bra 	$L__BB1_61;
$L__BB1_63:
	setp.lt.s32 	%p35, %r267, %r59;
	add.s32 	%r188, %r59, -1;
	selp.b32 	%r265, %r267, %r188, %p35;
	bra.uni 	$L__BB1_72;
$L__BB1_64:
	setp.ne.s32 	%p26, %r296, -2;
	@%p26 bra 	$L__BB1_72;
	ld.global.u32 	%r268, [%rd1+8];
	add.s32 	%r179, %r268, -1;
	setp.ge.s32 	%p27, %r265, %r179;
	@%p27 bra 	$L__BB1_68;
	ld.global.u64 	%rd32, [%rd1];
	add.s64 	%rd7, %rd32, %rd30;
	ld.u32 	%r180, [%rd7+4];
	setp.ne.s32 	%p28, %r180, -1;
	@%p28 bra 	$L__BB1_68;
	atom.relaxed.cas.b32 	%r181, [%rd7], -2, -1;
	ld.global.u32 	%r268, [%rd1+8];
$L__BB1_68:
	add.s32 	%r182, %r265, 1;
	max.s32 	%r68, %r268, %r182;
$L__BB1_69:
	add.s32 	%r70, %r265, 1;
	setp.ge.s32 	%p29, %r70, %r268;
	mov.u32 	%r270, %r68;
	@%p29 bra 	$L__BB1_71;
	ld.global.u64 	%rd34, [%rd1];
	mul.wide.u32 	%rd35, %r265, 4;
	add.s64 	%rd36, %rd34, %rd35;
	ld.u32 	%r183, [%rd36+4];
	setp.ne.s32 	%p30, %r183, -1;
	mov.u32 	%r265, %r70;
	mov.u32 	%r270, %r70;
	@%p30 bra 	$L__BB1_69;
$L__BB1_71:
	setp.lt.s32 	%p31, %r270, %r268;
	add.s32 	%r184, %r268, -1;
	selp.b32 	%r265, %r270, %r184, %p31;
$L__BB1_72:
	add.s32 	%r265, %r265, -1;
	add.s32 	%r264, %r264, 1;
	bra.uni 	$L__BB1_56;
$L__BB1_73:
	atom.global.add.u32 	%r189, [d_central_stack_hits], 1;
	bra.uni 	$L__BB1_137;
$L__BB1_74:
	shl.b64 	%rd57, %rd3, 4;
	mov.u64 	%rd58, d_location;
	add.s64 	%rd8, %rd58, %rd57;
	neg.s32 	%r77, %r24;
	mov.b32 	%r273, 1;
	mov.u64 	%rd67, d_collision;
$L__BB1_75:
	st.global.u32 	[%rd8], %r4;
	st.global.u32 	[%rd8+4], %r24;
	st.global.u32 	[%rd8+8], %r25;
	st.global.u32 	[%rd8+12], %r273;
	// begin inline asm
	mov.u64 	%rd59, %clock64;
	// end inline asm
	and.b64  	%rd60, %rd59, 4095;
	add.s64 	%rd61, %rd60, %rd3;
	shr.u64 	%rd62, %rd61, 58;
	add.s64 	%rd63, %rd61, %rd62;
	and.b64  	%rd64, %rd63, 4611686018427387840;
	sub.s64 	%rd65, %rd61, %rd64;
	shl.b64 	%rd66, %rd65, 2;
	add.s64 	%rd68, %rd67, %rd66;
	atom.global.exch.b32 	%r79, [%rd68], %r4;
	setp.eq.s32 	%p50, %r79, -1;
	@%p50 bra 	$L__BB1_82;
	mul.wide.s32 	%rd69, %r79, 16;
	add.s64 	%rd9, %rd58, %rd69;
	ld.global.u32 	%r203, [%rd9];
	ld.global.u32 	%r204, [%rd9+4];
	ld.global.u32 	%r296, [%rd9+8];
	setp.ne.s32 	%p51, %r203, %r79;
	setp.ne.s32 	%p52, %r204, %r77;
	or.pred  	%p53, %p51, %p52;
	@%p53 bra 	$L__BB1_82;
	setp.ne.s32 	%p54, %r24, 1;
	@%p54 bra 	$L__BB1_80;
	atom.relaxed.global.cas.b32 	%r209, [%rd9], %r79, %r4;
	setp.ne.s32 	%p56, %r209, %r79;
	@%p56 bra 	$L__BB1_82;
	atom.global.add.u32 	%r210, [d_backoff_push_eliminated], 1;
	atom.global.add.u32 	%r211, [d_backoff_pop_eliminated], 1;
	mov.u32 	%r296, %r25;
	bra.uni 	$L__BB1_137;
$L__BB1_80:
	atom.relaxed.global.cas.b32 	%r206, [%rd9], %r79, -1;
	setp.ne.s32 	%p55, %r206, %r79;
	@%p55 bra 	$L__BB1_82;
	atom.global.add.u32 	%r207, [d_backoff_push_eliminated], 1;
	atom.global.add.u32 	%r208, [d_backoff_pop_eliminated], 1;
	bra.uni 	$L__BB1_137;
$L__BB1_82:
	and.b32  	%r81, %r273, 3;
	setp.lt.u32 	%p57, %r273, 4;
	@%p57 bra 	$L__BB1_85;
	and.b32  	%r212, %r273, -4;
	neg.s32 	%r274, %r212;
$L__BB1_84:
	mov.b32 	%r216, 1;
	// begin inline asm
	nanosleep.u32 %r216;
	// end inline asm
	// begin inline asm
	nanosleep.u32 %r216;
	// end inline asm
	// begin inline asm
	nanosleep.u32 %r216;
	// end inline asm
	// begin inline asm
	nanosleep.u32 %r216;
	// end inline asm
	add.s32 	%r274, %r274, 4;
	setp.ne.s32 	%p58, %r274, 0;
	@%p58 bra 	$L__BB1_84;
$L__BB1_85:
	setp.eq.s32 	%p59, %r81, 0;
	@%p59 bra 	$L__BB1_89;
	mov.b32 	%r217, 1;
	// begin inline asm
	nanosleep.u32 %r217;
	// end inline asm
	setp.eq.s32 	%p60, %r81, 1;
	@%p60 bra 	$L__BB1_89;
	mov.b32 	%r218, 1;
	// begin inline asm
	nanosleep.u32 %r218;
	// end inline asm
	setp.eq.s32 	%p61, %r81, 2;
	@%p61 bra 	$L__BB1_89;
	mov.b32 	%r219, 1;
	// begin inline asm
	nanosleep.u32 %r219;
	// end inline asm
$L__BB1_89:
	setp.ne.s32 	%p62, %r24, 1;
	shl.b32 	%r220, %r273, 1;
	min.u32 	%r273, %r220, 128;
	@%p62 bra 	$L__BB1_113;
	ld.global.u32 	%r86, [%rd1+8];
	setp.lt.s32 	%p80, %r86, 2;
	@%p80 bra 	$L__BB1_95;
	ld.global.u64 	%rd10, [%rd1];
	mov.b32 	%r275, 1;
$L__BB1_92:
	mul.wide.u32 	%rd87, %r275, 4;
	add.s64 	%rd88, %rd10, %rd87;
	ld.u32 	%r237, [%rd88];
	setp.eq.s32 	%p81, %r237, -1;
	@%p81 bra 	$L__BB1_94;
	add.s32 	%r275, %r275, 1;
	setp.lt.s32 	%p82, %r275, %r86;
	@%p82 bra 	$L__BB1_92;
	bra.uni 	$L__BB1_95;
$L__BB1_94:
	add.s32 	%r283, %r275, -1;
	setp.ne.s32 	%p83, %r283, 0;
	@%p83 bra 	$L__BB1_96;
$L__BB1_95:
	add.s32 	%r283, %r86, -1;
$L__BB1_96:
	mov.b32 	%r277, 1;
$L__BB1_97:
	setp.eq.s32 	%p84, %r277, 10;
	@%p84 bra 	$L__BB1_75;
	ld.global.u32 	%r240, [%rd1+8];
	setp.ge.s32 	%p85, %r283, %r240;
	mov.b32 	%r296, -2;
	@%p85 bra 	$L__BB1_112;
	ld.global.u64 	%rd89, [%rd1];
	mul.wide.s32 	%rd90, %r283, 4;
	add.s64 	%rd91, %rd89, %rd90;
	atom.or.b32 	%r241, [%rd91], 0;
	setp.eq.s32 	%p86, %r241, -1;
	@%p86 bra 	$L__BB1_105;
	setp.ne.s32 	%p87, %r241, -2;
	@%p87 bra 	$L__BB1_110;
	min.s32 	%r242, %r283, 0;
	add.s32 	%r94, %r242, -1;
$L__BB1_102:
	setp.lt.s32 	%p88, %r283, 1;
	mov.u32 	%r282, %r94;
	@%p88 bra 	$L__BB1_104;
	add.s32 	%r283, %r283, -1;
	ld.global.u64 	%rd92, [%rd1];
	mul.wide.u32 	%rd93, %r283, 4;
	add.s64 	%rd94, %rd92, %rd93;
	ld.u32 	%r243, [%rd94];
	setp.lt.s32 	%p89, %r243, 0;
	mov.u32 	%r282, %r283;
	@%p89 bra 	$L__BB1_102;
$L__BB1_104:
	max.s32 	%r283, %r282, 0;
	bra.uni 	$L__BB1_110;
$L__BB1_105:
	ld.global.u64 	%rd95, [%rd1];
	add.s64 	%rd97, %rd95, %rd90;
	atom.relaxed.cas.b32 	%r244, [%rd97], -1, %r25;
	setp.eq.s32 	%p90, %r244, -1;
	@%p90 bra 	$L__BB1_111;
	min.s32 	%r245, %r283, 0;
	add.s32 	%r95, %r245, -1;
$L__BB1_107:
	setp.lt.s32 	%p91, %r283, 1;
	mov.u32 	%r280, %r95;
	@%p91 bra 	$L__BB1_109;
	add.s32 	%r283, %r283, -1;
	ld.global.u64 	%rd98, [%rd1];
	mul.wide.u32 	%rd99, %r283, 4;
	add.s64 	%rd100, %rd98, %rd99;
	ld.u32 	%r246, [%rd100];
	setp.lt.s32 	%p92, %r246, 0;
	mov.u32 	%r280, %r283;
	@%p92 bra 	$L__BB1_107;
$L__BB1_109:
	max.s32 	%r283, %r280, 0;
$L__BB1_110:
	add.s32 	%r283, %r283, 1;
	add.s32 	%r277, %r277, 1;
	bra.uni 	$L__BB1_97;
$L__BB1_111:
	setp.eq.s32 	%p93, %r25, -2147483648;
	mov.u32 	%r296, %r25;
	@%p93 bra 	$L__BB1_75;
$L__BB1_112:
	atom.global.add.u32 	%r247, [d_central_stack_hits], 1;
	bra.uni 	$L__BB1_137;
$L__BB1_113:
	ld.global.u32 	%r108, [%rd1+8];
	add.s32 	%r286, %r108, -1;
	setp.lt.s32 	%p63, %r108, 2;
	@%p63 bra 	$L__BB1_118;
	add.s32 	%r285, %r108, -2;
	ld.global.u64 	%rd11, [%rd1];
$L__BB1_115:
	mul.wide.u32 	%rd71, %r285, 4;
	add.s64 	%rd72, %rd11, %rd71;
	ld.u32 	%r221, [%rd72];
	setp.ne.s32 	%p64, %r221, -1;
	@%p64 bra 	$L__BB1_117;
	add.s32 	%r222, %r285, 1;
	setp.lt.s32 	%p66, %r285, %r286;
	selp.b32 	%r286, %r222, %r286, %p66;
	bra.uni 	$L__BB1_118;
$L__BB1_117:
	add.s32 	%r113, %r285, -1;
	setp.ne.s32 	%p65, %r285, 0;
	mov.u32 	%r285, %r113;
	@%p65 bra 	$L__BB1_115;
$L__BB1_118:
	max.s32 	%r288, %r286, 0;
	mov.b32 	%r287, 1;
$L__BB1_119:
	setp.eq.s32 	%p67, %r287, 10;
	@%p67 bra 	$L__BB1_75;
	setp.lt.s32 	%p68, %r288, 0;
	mov.b32 	%r296, -2;
	@%p68 bra 	$L__BB1_136;
	ld.global.u64 	%rd73, [%rd1];
	mul.wide.u32 	%rd74, %r288, 4;
	add.s64 	%rd75, %rd73, %rd74;
	atom.or.b32 	%r296, [%rd75], 0;
	setp.lt.s32 	%p69, %r296, 0;
	@%p69 bra 	$L__BB1_127;
	ld.global.u64 	%rd81, [%rd1];
	add.s64 	%rd83, %rd81, %rd74;
	atom.relaxed.cas.b32 	%r231, [%rd83], %r296, -2;
	setp.eq.s32 	%p76, %r231, %r296;
	@%p76 bra 	$L__BB1_136;
	ld.global.u32 	%r119, [%rd1+8];
	add.s32 	%r232, %r288, 1;
	max.s32 	%r120, %r119, %r232;
$L__BB1_124:
	add.s32 	%r122, %r288, 1;
	setp.ge.s32 	%p77, %r122, %r119;
	mov.u32 	%r290, %r120;
	@%p77 bra 	$L__BB1_126;
	ld.global.u64 	%rd84, [%rd1];
	mul.wide.u32 	%rd85, %r288, 4;
	add.s64 	%rd86, %rd84, %rd85;
	ld.u32 	%r233, [%rd86+4];
	setp.ne.s32 	%p78, %r233, -1;
	mov.u32 	%r288, %r122;
	mov.u32 	%r290, %r122;
	@%p78 bra 	$L__BB1_124;
$L__BB1_126:
	setp.lt.s32 	%p79, %r290, %r119;
	add.s32 	%r234, %r119, -1;
	selp.b32 	%r288, %r290, %r234, %p79;
	bra.uni 	$L__BB1_135;
$L__BB1_127:
	setp.ne.s32 	%p70, %r296, -2;
	@%p70 bra 	$L__BB1_135;
	ld.global.u32 	%r291, [%rd1+8];
	add.s32 	%r225, %r291, -1;
	setp.ge.s32 	%p71, %r288, %r225;
	@%p71 bra 	$L__BB1_131;
	ld.global.u64 	%rd76, [%rd1];
	add.s64 	%rd12, %rd76, %rd74;
	ld.u32 	%r226, [%rd12+4];
	setp.ne.s32 	%p72, %r226, -1;
	@%p72 bra 	$L__BB1_131;
	atom.relaxed.cas.b32 	%r227, [%rd12], -2, -1;
	ld.global.u32 	%r291, [%rd1+8];
$L__BB1_131:
	add.s32 	%r228, %r288, 1;
	max.s32 	%r128, %r291, %r228;
$L__BB1_132:
	add.s32 	%r130, %r288, 1;
	setp.ge.s32 	%p73, %r130, %r291;
	mov.u32 	%r293, %r128;
	@%p73 bra 	$L__BB1_134;
	ld.global.u64 	%rd78, [%rd1];
	mul.wide.u32 	%rd79, %r288, 4;
	add.s64 	%rd80, %rd78, %rd79;
	ld.u32 	%r229, [%rd80+4];
	setp.ne.s32 	%p74, %r229, -1;
	mov.u32 	%r288, %r130;
	mov.u32 	%r293, %r130;
	@%p74 bra 	$L__BB1_132;
$L__BB1_134:
	setp.lt.s32 	%p75, %r293, %r291;
	add.s32 	%r230, %r291, -1;
	selp.b32 	%r288, %r293, %r230, %p75;
$L__BB1_135:
	add.s32 	%r288, %r288, -1;
	add.s32 	%r287, %r287, 1;
	bra.uni 	$L__BB1_119;
$L__BB1_136:
	atom.global.add.u32 	%r235, [d_central_stack_hits], 1;
$L__BB1_137:
	st.global.u32 	[%rd4], %r296;
$L__BB1_138:
	ret;

}
	// .globl	_Z13initScanStackP9ScanStack
.visible .entry _Z13initScanStackP9ScanStack(
	.param .u64 .ptr .align 1 _Z13initScanStackP9ScanStack_param_0
)
{
	.reg .pred 	%p<3>;
	.reg .b32 	%r<8>;
	.reg .b64 	%rd<7>;

	ld.param.u64 	%rd2, [_Z13initScanStackP9ScanStack_param_0];
	cvta.to.global.u64 	%rd1, %rd2;
	ld.global.u32 	%r3, [%rd1+8];
	setp.lt.s32 	%p1, %r3, 1;
	@%p1 bra 	$L__BB2_3;
	mov.b32 	%r7, 0;
$L__BB2_2:
	ld.global.u64 	%rd3, [%rd1];
	cvta.to.global.u64 	%rd4, %rd3;
	mul.wide.u32 	%rd5, %r7, 4;
	add.s64 	%rd6, %rd4, %rd5;
	mov.b32 	%r5, -1;
	st.global.u32 	[%rd6], %r5;
	add.s32 	%r7, %r7, 1;
	ld.global.u32 	%r6, [%rd1+8];
	setp.lt.s32 	%p2, %r7, %r6;
	@%p2 bra 	$L__BB2_2;
$L__BB2_3:
	ret;

}


// ===== COMPILED SASS (sm_100) =====

	.target	sm_100

	.elftype	@"ET_EXEC"


//--------------------- .note.nv.tkinfo           --------------------------
	.section	.note.nv.tkinfo,"",@"SHT_NOTE"
	.sectionflags	@"SHF_NOTE_NV_TKINFO"
	.tkinfo
        /*0018*/ 	.word	0x00000002
        /*0030*/ 	.string	""
        /*0030*/ 	.string	"ptxas"
        /*0030*/ 	.string	"Cuda compilation tools, release 13.0, V13.0.88"
        /*0030*/ 	.string	"Build cuda_13.0.r13.0/compiler.36424714_0"
        /*0030*/ 	.string	"-arch sm_100 -m 64 "



//--------------------- .note.nv.cuinfo           --------------------------
	.section	.note.nv.cuinfo,"",@"SHT_NOTE"
	.sectionflags	@"SHF_NOTE_NV_CUINFO"
        /*0018*/ 	.short	0x0002
        /*001a*/ 	.short	0x0064
        /*001c*/ 	.short	0x0082
	.zero		2


//--------------------- .nv.info                  --------------------------
	.section	.nv.info,"",@"SHT_CUDA_INFO"
	.align	4


	//----- nvinfo : EIATTR_REGCOUNT
	.align		4
        /*0000*/ 	.byte	0x04, 0x2f
        /*0002*/ 	.short	(.L_9 - .L_8)
	.align		4
.L_8:
        /*0004*/ 	.word	index@(_Z15initEliminationv)
        /*0008*/ 	.word	0x0000000c


	//----- nvinfo : EIATTR_FRAME_SIZE
	.align		4
.L_9:
        /*000c*/ 	.byte	0x04, 0x11
        /*000e*/ 	.short	(.L_11 - .L_10)
	.align		4
.L_10:
        /*0010*/ 	.word	index@(_Z15initEliminationv)
        /*0014*/ 	.word	0x00000000


	//----- nvinfo : EIATTR_REGCOUNT
	.align		4
.L_11:
        /*0018*/ 	.byte	0x04, 0x2f
        /*001a*/ 	.short	(.L_13 - .L_12)
	.align		4
.L_12:
        /*001c*/ 	.word	index@(_Z17performOperationsP9ScanStackP9OpRequesti)
        /*0020*/ 	.word	0x0000001b


	//----- nvinfo : EIATTR_FRAME_SIZE
	.align		4
.L_13:
        /*0024*/ 	.byte	0x04, 0x11
        /*0026*/ 	.short	(.L_15 - .L_14)
	.align		4
.L_14:
        /*0028*/ 	.word	index@(_Z17performOperationsP9ScanStackP9OpRequesti)
        /*002c*/ 	.word	0x00000000


	//----- nvinfo : EIATTR_REGCOUNT
	.align		4
.L_15:
        /*0030*/ 	.byte	0x04, 0x2f
        /*0032*/ 	.short	(.L_17 - .L_16)
	.align		4
.L_16:
        /*0034*/ 	.word	index@(_Z13initScanStackP9ScanStack)
        /*0038*/ 	.word	0x0000000c


	//----- nvinfo : EIATTR_FRAME_SIZE
	.align		4
.L_17:
        /*003c*/ 	.byte	0x04, 0x11
        /*003e*/ 	.short	(.L_19 - .L_18)
	.align		4
.L_18:
        /*0040*/ 	.word	index@(_Z13initScanStackP9ScanStack)
        /*0044*/ 	.word	0x00000000


	//----- nvinfo : EIATTR_MIN_STACK_SIZE
	.align		4
.L_19:
        /*0048*/ 	.byte	0x04, 0x12
        /*004a*/ 	.short	(.L_21 - .L_20)
	.align		4
.L_20:
        /*004c*/ 	.word	index@(_Z13initScanStackP9ScanStack)
        /*0050*/ 	.word	0x00000000


	//----- nvinfo : EIATTR_MIN_STACK_SIZE
	.align		4
.L_21:
        /*0054*/ 	.byte	0x04, 0x12
        /*0056*/ 	.short	(.L_23 - .L_22)
	.align		4
.L_22:
        /*0058*/ 	.word	index@(_Z17performOperationsP9ScanStackP9OpRequesti)
        /*005c*/ 	.word	0x00000000


	//----- nvinfo : EIATTR_MIN_STACK_SIZE
	.align		4
.L_23:
        /*0060*/ 	.byte	0x04, 0x12
        /*0062*/ 	.short	(.L_25 - .L_24)
	.align		4
.L_24:
        /*0064*/ 	.word	index@(_Z15initEliminationv)
        /*0068*/ 	.word	0x00000000
.L_25:


//--------------------- .nv.compat                --------------------------
	.section	.nv.compat,"",@"SHT_CUDA_COMPAT_INFO"
	.align	4
        /*0000*/ 	.byte	0x02, 0x09, 0x00, 0x00, 0x02, 0x02, 0x01, 0x00, 0x02, 0x05, 0x05, 0x00, 0x03, 0x07, 0x01, 0x01
        /*0010*/ 	.byte	0x02, 0x03, 0x00, 0x00, 0x02, 0x06, 0x01, 0x00, 0x04, 0x0b, 0x08, 0x00, 0x09, 0x00, 0x00, 0x00
        /*0020*/ 	.byte	0x00, 0x00, 0x00, 0x00


//--------------------- .nv.info._Z13initScanStackP9ScanStack --------------------------
	.section	.nv.info._Z13initScanStackP9ScanStack,"",@"SHT_CUDA_INFO"
	.sectionflags	@""
	.align	4


	//----- nvinfo : EIATTR_CUDA_API_VERSION
	.align		4
        /*0000*/ 	.byte	0x04, 0x37
        /*0002*/ 	.short	(.L_27 - .L_26)
.L_26:
        /*0004*/ 	.word	0x00000082


	//----- nvinfo : EIATTR_KPARAM_INFO
	.align		4
.L_27:
        /*0008*/ 	.byte	0x04, 0x17
        /*000a*/ 	.short	(.L_29 - .L_28)
.L_28:
        /*000c*/ 	.word	0x00000000
        /*0010*/ 	.short	0x0000
        /*0012*/ 	.short	0x0000
        /*0014*/ 	.byte	0x00, 0xf5, 0x21, 0x00


	//----- nvinfo : EIATTR_SPARSE_MMA_MASK
	.align		4
.L_29:
        /*0018*/ 	.byte	0x03, 0x50
        /*001a*/ 	.short	0x0000


	//----- nvinfo : EIATTR_MAXREG_COUNT
	.align		4
        /*001c*/ 	.byte	0x03, 0x1b
        /*001e*/ 	.short	0x00ff


	//----- nvinfo : EIATTR_MERCURY_ISA_VERSION
	.align		4
        /*0020*/ 	.byte	0x03, 0x5f
        /*0022*/ 	.short	0x0101


	//----- nvinfo : EIATTR_VRC_CTA_INIT_COUNT
	.align		4
        /*0024*/ 	.byte	0x02, 0x4a
	.zero		1
	.zero		1


	//----- nvinfo : EIATTR_EXIT_INSTR_OFFSETS
	.align		4
        /*0028*/ 	.byte	0x04, 0x1c
        /*002a*/ 	.short	(.L_31 - .L_30)


	//   ....[0]....
.L_30:
        /*002c*/ 	.word	0x00000050


	//   ....[1]....
        /*0030*/ 	.word	0x000000f0


	//----- nvinfo : EIATTR_CBANK_PARAM_SIZE
	.align		4
.L_31:
        /*0034*/ 	.byte	0x03, 0x19
        /*0036*/ 	.short	0x0008


	//----- nvinfo : EIATTR_PARAM_CBANK
	.align		4
        /*0038*/ 	.byte	0x04, 0x0a
        /*003a*/ 	.short	(.L_33 - .L_32)
	.align		4
.L_32:
        /*003c*/ 	.word	index@(.nv.constant0._Z13initScanStackP9ScanStack)
        /*0040*/ 	.short	0x0380
        /*0042*/ 	.short	0x0008


	//----- nvinfo : EIATTR_SW_WAR
	.align		4
.L_33:
        /*0044*/ 	.byte	0x04, 0x36
        /*0046*/ 	.short	(.L_35 - .L_34)
.L_34:
        /*0048*/ 	.word	0x00000008
.L_35:


//--------------------- .nv.info._Z17performOperationsP9ScanStackP9OpRequesti --------------------------
	.section	.nv.info._Z17performOperationsP9ScanStackP9OpRequesti,"",@"SHT_CUDA_INFO"
	.sectionflags	@""
	.align	4


	//----- nvinfo : EIATTR_CUDA_API_VERSION
	.align		4
        /*0000*/ 	.byte	0x04, 0x37
        /*0002*/ 	.short	(.L_37 - .L_36)
.L_36:
        /*0004*/ 	.word	0x00000082


	//----- nvinfo : EIATTR_KPARAM_INFO
	.align		4
.L_37:
        /*0008*/ 	.byte	0x04, 0x17
        /*000a*/ 	.short	(.L_39 - .L_38)
.L_38:
        /*000c*/ 	.word	0x00000000
        /*0010*/ 	.short	0x0002
        /*0012*/ 	.short	0x0010
        /*0014*/ 	.byte	0x00, 0xf0, 0x11, 0x00


	//----- nvinfo : EIATTR_KPARAM_INFO
	.align		4
.L_39:
        /*0018*/ 	.byte	0x04, 0x17
        /*001a*/ 	.short	(.L_41 - .L_40)
.L_40:
        /*001c*/ 	.word	0x00000000
        /*0020*/ 	.short	0x0001
        /*0022*/ 	.short	0x0008
        /*0024*/ 	.byte	0x00, 0xf5, 0x21, 0x00


	//----- nvinfo : EIATTR_KPARAM_INFO
	.align		4
.L_41:
        /*0028*/ 	.byte	0x04, 0x17
        /*002a*/ 	.short	(.L_43 - .L_42)
.L_42:
        /*002c*/ 	.word	0x00000000
        /*0030*/ 	.short	0x0000
        /*0032*/ 	.short	0x0000
        /*0034*/ 	.byte	0x00, 0xf5, 0x21, 0x00


	//----- nvinfo : EIATTR_SPARSE_MMA_MASK
	.align		4
.L_43:
        /*0038*/ 	.byte	0x03, 0x50
        /*003a*/ 	.short	0x0000


	//----- nvinfo : EIATTR_MAXREG_COUNT
	.align		4
        /*003c*/ 	.byte	0x03, 0x1b
        /*003e*/ 	.short	0x00ff


	//----- nvinfo : EIATTR_NUM_BARRIERS
	.align		4
        /*0040*/ 	.byte	0x02, 0x4c
        /*0042*/ 	.byte	0x01
	.zero		1


	//----- nvinfo : EIATTR_MERCURY_ISA_VERSION
	.align		4
        /*0044*/ 	.byte	0x03, 0x5f
        /*0046*/ 	.short	0x0101


	//----- nvinfo : EIATTR_INT_WARP_WIDE_INSTR_OFFSETS
	.align		4
        /*0048*/ 	.byte	0x04, 0x31
        /*004a*/ 	.short	(.L_45 - .L_44)


	//   ....[0]....
.L_44:
        /*004c*/ 	.word	0x00000330


	//   ....[1]....
        /*0050*/ 	.word	0x000006e0


	//   ....[2]....
        /*0054*/ 	.word	0x00000d70


	//   ....[3]....
        /*0058*/ 	.word	0x00001190


	//   ....[4]....
        /*005c*/ 	.word	0x00001760


	//   ....[5]....
        /*0060*/ 	.word	0x00001fa0


	//   ....[6]....
        /*0064*/ 	.word	0x00002400


	//   ....[7]....
        /*0068*/ 	.word	0x00002710


	//----- nvinfo : EIATTR_VRC_CTA_INIT_COUNT
	.align		4
.L_45:
        /*006c*/ 	.byte	0x02, 0x4a
	.zero		1
	.zero		1


	//----- nvinfo : EIATTR_EXIT_INSTR_OFFSETS
	.align		4
        /*0070*/ 	.byte	0x04, 0x1c
        /*0072*/ 	.short	(.L_47 - .L_46)


	//   ....[0]....
.L_46:
        /*0074*/ 	.word	0x000007d0


	//   ....[1]....
        /*0078*/ 	.word	0x00000800


	//   ....[2]....
        /*007c*/ 	.word	0x000027a0


	//----- nvinfo : EIATTR_CRS_STACK_SIZE
	.align		4
.L_47:
        /*0080*/ 	.byte	0x04, 0x1e
        /*0082*/ 	.short	(.L_49 - .L_48)
.L_48:
        /*0084*/ 	.word	0x00000000


	//----- nvinfo : EIATTR_CBANK_PARAM_SIZE
	.align		4
.L_49:
        /*0088*/ 	.byte	0x03, 0x19
        /*008a*/ 	.short	0x0014


	//----- nvinfo : EIATTR_PARAM_CBANK
	.align		4
        /*008c*/ 	.byte	0x04, 0x0a
        /*008e*/ 	.short	(.L_51 - .L_50)
	.align		4
.L_50:
        /*0090*/ 	.word	index@(.nv.constant0._Z17performOperationsP9ScanStackP9OpRequesti)
        /*0094*/ 	.short	0x0380
        /*0096*/ 	.short	0x0014


	//----- nvinfo : EIATTR_SW_WAR
	.align		4
.L_51:
        /*0098*/ 	.byte	0x04, 0x36
        /*009a*/ 	.short	(.L_53 - .L_52)
.L_52:
        /*009c*/ 	.word	0x00000008
.L_53:


//--------------------- .nv.info._Z15initEliminationv --------------------------
	.section	.nv.info._Z15initEliminationv,"",@"SHT_CUDA_INFO"
	.sectionflags	@""
	.align	4


	//----- nvinfo : EIATTR_CUDA_API_VERSION
	.align		4
        /*0000*/ 	.byte	0x04, 0x37
        /*0002*/ 	.short	(.L_55 - .L_54)
.L_54:
        /*0004*/ 	.word	0x00000082


	//----- nvinfo : EIATTR_SPARSE_MMA_MASK
	.align		4
.L_55:
        /*0008*/ 	.byte	0x03, 0x50
        /*000a*/ 	.short	0x0000


	//----- nvinfo : EIATTR_MAXREG_COUNT
	.align		4
        /*000c*/ 	.byte	0x03, 0x1b
        /*000e*/ 	.short	0x00ff


	//----- nvinfo : EIATTR_MERCURY_ISA_VERSION
	.align		4
        /*0010*/ 	.byte	0x03, 0x5f
        /*0012*/ 	.short	0x0101


	//----- nvinfo : EIATTR_VRC_CTA_INIT_COUNT
	.align		4
        /*0014*/ 	.byte	0x02, 0x4a
	.zero		1
	.zero		1


	//----- nvinfo : EIATTR_EXIT_INSTR_OFFSETS
	.align		4
        /*0018*/ 	.byte	0x04, 0x1c
        /*001a*/ 	.short	(.L_57 - .L_56)


	//   ....[0]....
.L_56:
        /*001c*/ 	.word	0x00000060


	//   ....[1]....
        /*0020*/ 	.word	0x000000f0


	//----- nvinfo : EIATTR_SW_WAR
	.align		4
.L_57:
        /*0024*/ 	.byte	0x04, 0x36
        /*0026*/ 	.short	(.L_59 - .L_58)
.L_58:
        /*0028*/ 	.word	0x00000008
.L_59:


//--------------------- .nv.callgraph             --------------------------
	.section	.nv.callgraph,"",@"SHT_CUDA_CALLGRAPH"
	.align	4
	.sectionentsize	8
	.align		4
        /*0000*/ 	.word	0x00000000
	.align		4
        /*0004*/ 	.word	0xffffffff
	.align		4
        /*0008*/ 	.word	0x00000000
	.align		4
        /*000c*/ 	.word	0xfffffffe
	.align		4
        /*0010*/ 	.word	0x00000000
	.align		4
        /*0014*/ 	.word	0xfffffffd
	.align		4
        /*0018*/ 	.word	0x00000000
	.align		4
        /*001c*/ 	.word	0xfffffffc


//--------------------- .nv.constant4             --------------------------
	.section	.nv.constant4,"a",@progbits
	.align	8
	.align		8
.nv.constant4:
        /*0000*/ 	.dword	d_location
	.align		8
        /*0008*/ 	.dword	d_collision
	.align		8
        /*0010*/ 	.dword	d_central_stack_hits
	.align		8
        /*0018*/ 	.dword	d_backoff_push_eliminated
	.align		8
        /*0020*/ 	.dword	d_backoff_pop_eliminated
	.align		8
        /*0028*/ 	.dword	d_block_eliminated
	.align		8
        /*0030*/ 	.dword	EMPTY
	.align		8
        /*0038*/ 	.dword	INVALID


//--------------------- .text._Z13initScanStackP9ScanStack --------------------------
	.section	.text._Z13initScanStackP9ScanStack,"ax",@progbits
	.align	128
        .global         _Z13initScanStackP9ScanStack
        .type           _Z13initScanStackP9ScanStack,@function
        .size           _Z13initScanStackP9ScanStack,(.L_x_106 - _Z13initScanStackP9ScanStack)
        .other          _Z13initScanStackP9ScanStack,@"STO_CUDA_ENTRY STV_DEFAULT"
_Z13initScanStackP9ScanStack:
.text._Z13initScanStackP9ScanStack:
[----:B------:R-:W-:Y:S08]  /*0000*/  LDC R1, c[0x0][0x37c] ;  /* 0x0000df00ff017b82 */ /* 0x000ff00000000800 */
[----:B------:R-:W0:Y:S01]  /*0010*/  LDC.64 R4, c[0x0][0x380] ;  /* 0x0000e000ff047b82 */ /* 0x000e220000000a00 */
[----:B------:R-:W0:Y:S02]  /*0020*/  LDCU.64 UR4, c[0x0][0x358] ;  /* 0x00006b00ff0477ac */ /* 0x000e240008000a00 */
[----:B0-----:R-:W2:Y:S02]  /*0030*/  LDG.E R0, desc[UR4][R4.64+0x8] ;  /* 0x0000080404007981 */ /* 0x001ea4000c1e1900 */
[----:B--2---:R-:W-:-:S13]  /*0040*/  ISETP.GE.AND P0, PT, R0, 0x1, PT ;  /* 0x000000010000780c */ /* 0x004fda0003f06270 */
[----:B------:R-:W-:Y:S05]  /*0050*/  @!P0 EXIT ;  /* 0x000000000000894d */ /* 0x000fea0003800000 */
[----:B------:R-:W-:-:S07]  /*0060*/  IMAD.MOV.U32 R7, RZ, RZ, RZ ;  /* 0x000000ffff077224 */ /* 0x000fce00078e00ff */
.L_x_0:
[----:B------:R-:W2:Y:S01]  /*0070*/  LDG.E.64 R2, desc[UR4][R4.64] ;  /* 0x0000000404027981 */ /* 0x000ea2000c1e1b00 */
[----:B------:R-:W-:Y:S01]  /*0080*/  MOV R9, 0xffffffff ;  /* 0xffffffff00097802 */ /* 0x000fe20000000f00 */
[----:B--2---:R-:W-:-:S05]  /*0090*/  IMAD.WIDE.U32 R2, R7, 0x4, R2 ;  /* 0x0000000407027825 */ /* 0x004fca00078e0002 */
[----:B------:R0:W-:Y:S04]  /*00a0*/  STG.E desc[UR4][R2.64], R9 ;  /* 0x0000000902007986 */ /* 0x0001e8000c101904 */
[----:B------:R-:W2:Y:S01]  /*00b0*/  LDG.E R0, desc[UR4][R4.64+0x8] ;  /* 0x0000080404007981 */ /* 0x000ea2000c1e1900 */
[----:B------:R-:W-:-:S05]  /*00c0*/  VIADD R7, R7, 0x1 ;  /* 0x0000000107077836 */ /* 0x000fca0000000000 */
[----:B--2---:R-:W-:-:S13]  /*00d0*/  ISETP.GE.AND P0, PT, R7, R0, PT ;  /* 0x000000000700720c */ /* 0x004fda0003f06270 */
[----:B0-----:R-:W-:Y:S05]  /*00e0*/  @!P0 BRA `(.L_x_0) ;  /* 0xfffffffc00e08947 */ /* 0x001fea000383ffff */
[----:B------:R-:W-:Y:S05]  /*00f0*/  EXIT ;  /* 0x000000000000794d */ /* 0x000fea0003800000 */
.L_x_1:
[----:B------:R-:W-:-:S00]  /*0100*/  BRA `(.L_x_1) ;  /* 0xfffffffc00fc7947 */ /* 0x000fc0000383ffff */
[----:B------:R-:W-:-:S00]  /*0110*/  NOP ;  /* 0x0000000000007918 */ /* 0x000fc00000000000 */
        /* <DEDUP_REMOVED lines=14> */
.L_x_106:


//--------------------- .text._Z17performOperationsP9ScanStackP9OpRequesti --------------------------
	.section	.text._Z17performOperationsP9ScanStackP9OpRequesti,"ax",@progbits
	.align	128
        .global         _Z17performOperationsP9ScanStackP9OpRequesti
        .type           _Z17performOperationsP9ScanStackP9OpRequesti,@function
        .size           _Z17performOperationsP9ScanStackP9OpRequesti,(.L_x_107 - _Z17performOperationsP9ScanStackP9OpRequesti)
        .other          _Z17performOperationsP9ScanStackP9OpRequesti,@"STO_CUDA_ENTRY STV_DEFAULT"
_Z17performOperationsP9ScanStackP9OpRequesti:
.text._Z17performOperationsP9ScanStackP9OpRequesti:
[----:B------:R-:W-:Y:S01]  /*0000*/  LDC R1, c[0x0][0x37c] ;  /* 0x0000df00ff017b82 */ /* 0x000fe20000000800 */
[----:B------:R-:W0:Y:S07]  /*0010*/  S2R R13, SR_TID.X ;  /* 0x00000000000d7919 */ /* 0x000e2e0000002100 */
[----:B------:R-:W0:Y:S01]  /*0020*/  S2UR UR4, SR_CTAID.X ;  /* 0x00000000000479c3 */ /* 0x000e220000002500 */
[----:B------:R-:W1:Y:S01]  /*0030*/  LDCU UR5, c[0x0][0x390] ;  /* 0x00007200ff0577ac */ /* 0x000e620008000800 */
[----:B------:R-:W2:Y:S06]  /*0040*/  LDCU.64 UR6, c[0x0][0x358] ;  /* 0x00006b00ff0677ac */ /* 0x000eac0008000a00 */
[----:B------:R-:W0:Y:S08]  /*0050*/  LDC R14, c[0x0][0x360] ;  /* 0x0000d800ff0e7b82 */ /* 0x000e300000000800 */
[----:B------:R-:W3:Y:S01]  /*0060*/  LDC.64 R2, c[0x0][0x388] ;  /* 0x0000e200ff027b82 */ /* 0x000ee20000000a00 */
[----:B0-----:R-:W-:-:S05]  /*0070*/  IMAD R5, R14, UR4, R13 ;  /* 0x000000040e057c24 */ /* 0x001fca000f8e020d */
[C---:B-1----:R-:W-:Y:S01]  /*0080*/  ISETP.GE.AND P0, PT, R5.reuse, UR5, PT ;  /* 0x0000000505007c0c */ /* 0x042fe2000bf06270 */
[----:B---3--:R-:W-:-:S12]  /*0090*/  IMAD.WIDE R2, R5, 0xc, R2 ;  /* 0x0000000c05027825 */ /* 0x008fd800078e0202 */
[----:B--2---:R-:W2:Y:S04]  /*00a0*/  @!P0 LDG.E R7, desc[UR6][R2.64] ;  /* 0x0000000602078981 */ /* 0x004ea8000c1e1900 */
[----:B------:R-:W3:Y:S01]  /*00b0*/  @!P0 LDG.E R9, desc[UR6][R2.64+0x4] ;  /* 0x0000040602098981 */ /* 0x000ee2000c1e1900 */
[----:B------:R-:W-:Y:S01]  /*00c0*/  MOV R15, 0x400 ;  /* 0x00000400000f7802 */ /* 0x000fe20000000f00 */
[----:B------:R-:W-:Y:S01]  /*00d0*/  IMAD.MOV.U32 R11, RZ, RZ, -0x2 ;  /* 0xfffffffeff0b7424 */ /* 0x000fe200078e00ff */
[----:B------:R-:W-:Y:S01]  /*00e0*/  BSSY.RECONVERGENT B1, `(.L_x_2) ;  /* 0x0000036000017945 */ /* 0x000fe20003800200 */
[----:B------:R-:W0:Y:S03]  /*00f0*/  S2R R0, SR_CgaCtaId ;  /* 0x0000000000007919 */ /* 0x000e260000008800 */
[----:B------:R1:W-:Y:S01]  /*0100*/  STG.E desc[UR6][R2.64+0x8], R11 ;  /* 0x0000080b02007986 */ /* 0x0003e2000c101906 */
[----:B0-----:R-:W-:-:S02]  /*0110*/  LEA R15, R0, R15, 0x18 ;  /* 0x0000000f000f7211 */ /* 0x001fc400078ec0ff */
[----:B------:R-:W-:-:S03]  /*0120*/  SHF.R.S32.HI R0, RZ, 0x1f, R5 ;  /* 0x0000001fff007819 */ /* 0x000fc60000011405 */
[--C-:B------:R-:W-:Y:S02]  /*0130*/  IMAD R16, R14, 0x4, R15.reuse ;  /* 0x000000040e107824 */ /* 0x100fe400078e020f */
[C---:B------:R-:W-:Y:S02]  /*0140*/  IMAD R4, R13.reuse, 0x4, R15 ;  /* 0x000000040d047824 */ /* 0x040fe400078e020f */
[----:B------:R-:W-:-:S03]  /*0150*/  IMAD R12, R13, 0x4, R16 ;  /* 0x000000040d0c7824 */ /* 0x000fc600078e0210 */
[----:B--2---:R1:W-:Y:S04]  /*0160*/  @!P0 STS [R4], R7 ;  /* 0x0000000704008388 */ /* 0x0043e80000000800 */
[----:B---3--:R1:W-:Y:S04]  /*0170*/  @!P0 STS [R12], R9 ;  /* 0x000000090c008388 */ /* 0x0083e80000000800 */
[----:B------:R1:W-:Y:S04]  /*0180*/  @P0 STS [R4], RZ ;  /* 0x000000ff04000388 */ /* 0x0003e80000000800 */
[----:B------:R1:W-:Y:S01]  /*0190*/  @P0 STS [R12], RZ ;  /* 0x000000ff0c000388 */ /* 0x0003e20000000800 */
[----:B------:R-:W-:Y:S01]  /*01a0*/  BAR.SYNC.DEFER_BLOCKING 0x0 ;  /* 0x0000000000007b1d */ /* 0x000fe20000010000 */
[----:B------:R-:W-:-:S02]  /*01b0*/  LOP3.LUT P0, R17, R13, 0x1f, RZ, 0xc0, !PT ;  /* 0x0000001f0d117812 */ /* 0x000fc4000780c0ff */
[----:B------:R-:W-:-:S11]  /*01c0*/  LOP3.LUT R13, R13, 0x3e0, RZ, 0xc0, !PT ;  /* 0x000003e00d0d7812 */ /* 0x000fd600078ec0ff */
[----:B-1----:R-:W-:Y:S05]  /*01d0*/  @P0 BRA `(.L_x_3) ;  /* 0x0000000000980947 */ /* 0x002fea0003800000 */
[----:B------:R-:W-:-:S13]  /*01e0*/  ISETP.GT.U32.AND P0, PT, R14, R13, PT ;  /* 0x0000000d0e00720c */ /* 0x000fda0003f04070 */
[----:B------:R-:W-:Y:S05]  /*01f0*/  @!P0 BRA `(.L_x_3) ;  /* 0x0000000000908947 */ /* 0x000fea0003800000 */
[----:B------:R-:W-:Y:S01]  /*0200*/  VIADDMNMX.U32 R18, R13, 0x20, R14, PT ;  /* 0x000000200d127846 */ /* 0x000fe2000380000e */
[----:B------:R-:W-:-:S07]  /*0210*/  IMAD.MOV.U32 R19, RZ, RZ, R13 ;  /* 0x000000ffff137224 */ /* 0x000fce00078e000d */
.L_x_8:
[----:B0-----:R-:W-:Y:S01]  /*0220*/  IMAD R22, R19, 0x4, R15 ;  /* 0x0000000413167824 */ /* 0x001fe200078e020f */
[----:B------:R-:W-:Y:S04]  /*0230*/  BSSY.RECONVERGENT B0, `(.L_x_4) ;  /* 0x000001d000007945 */ /* 0x000fe80003800200 */
[----:B------:R-:W0:Y:S02]  /*0240*/  LDS R6, [R22] ;  /* 0x0000000016067984 */ /* 0x000e240000000800 */
[----:B0-----:R-:W-:-:S13]  /*0250*/  ISETP.NE.AND P0, PT, R6, 0x1, PT ;  /* 0x000000010600780c */ /* 0x001fda0003f05270 */
[----:B------:R-:W-:Y:S05]  /*0260*/  @P0 BRA `(.L_x_5) ;  /* 0x0000000000640947 */ /* 0x000fea0003800000 */
[----:B------:R-:W-:-:S07]  /*0270*/  IMAD.MOV.U32 R9, RZ, RZ, R13 ;  /* 0x000000ffff097224 */ /* 0x000fce00078e000d */
.L_x_7:
[----:B------:R-:W-:-:S05]  /*0280*/  IMAD R24, R9, 0x4, R15 ;  /* 0x0000000409187824 */ /* 0x000fca00078e020f */
[----:B------:R-:W0:Y:S02]  /*0290*/  LDS R6, [R24] ;  /* 0x0000000018067984 */ /* 0x000e240000000800 */
[----:B0-----:R-:W-:-:S13]  /*02a0*/  ISETP.NE.AND P0, PT, R6, -0x1, PT ;  /* 0xffffffff0600780c */ /* 0x001fda0003f05270 */
[----:B------:R-:W-:Y:S05]  /*02b0*/  @!P0 BRA `(.L_x_6) ;  /* 0x0000000000108947 */ /* 0x000fea0003800000 */
[----:B------:R-:W-:-:S05]  /*02c0*/  VIADD R9, R9, 0x1 ;  /* 0x0000000109097836 */ /* 0x000fca0000000000 */
[----:B------:R-:W-:-:S13]  /*02d0*/  ISETP.GE.U32.AND P0, PT, R9, R18, PT ;  /* 0x000000120900720c */ /* 0x000fda0003f06070 */
[----:B------:R-:W-:Y:S05]  /*02e0*/  @!P0 BRA `(.L_x_7) ;  /* 0xfffffffc00e48947 */ /* 0x000fea000383ffff */
[----:B------:R-:W-:Y:S05]  /*02f0*/  BRA `(.L_x_5) ;  /* 0x0000000000407947 */ /* 0x000fea0003800000 */
.L_x_6:
[----:B------:R-:W-:Y:S01]  /*0300*/  IMAD R20, R19, 0x4, R16 ;  /* 0x0000000413147824 */ /* 0x000fe200078e0210 */
[----:B------:R-:W0:Y:S01]  /*0310*/  S2R R8, SR_LANEID ;  /* 0x0000000000087919 */ /* 0x000e220000000000 */
[----:B------:R-:W1:Y:S01]  /*0320*/  LDC.64 R10, c[0x0][0x388] ;  /* 0x0000e200ff0a7b82 */ /* 0x000e620000000a00 */
[----:B------:R-:W-:Y:S02]  /*0330*/  VOTEU.ANY UR4, UPT, PT ;  /* 0x0000000000047886 */ /* 0x000fe400038e0100 */
[----:B------:R-:W2:Y:S01]  /*0340*/  LDS R21, [R20] ;  /* 0x0000000014157984 */ /* 0x000ea20000000800 */
[----:B------:R-:W-:Y:S02]  /*0350*/  UFLO.U32 UR5, UR4 ;  /* 0x00000004000572bd */ /* 0x000fe400080e0000 */
[----:B------:R-:W3:Y:S02]  /*0360*/  POPC R23, UR4 ;  /* 0x0000000400177d09 */ /* 0x000ee40008000000 */
[----:B------:R-:W3:Y:S02]  /*0370*/  LDC.64 R6, c[0x4][0x28] ;  /* 0x01000a00ff067b82 */ /* 0x000ee40000000a00 */
[----:B0-----:R-:W-:Y:S01]  /*0380*/  ISETP.EQ.U32.AND P0, PT, R8, UR5, PT ;  /* 0x0000000508007c0c */ /* 0x001fe2000bf02070 */
[----:B-1----:R-:W-:-:S04]  /*0390*/  IMAD.WIDE.U32 R8, R9, 0xc, R10 ;  /* 0x0000000c09087825 */ /* 0x002fc800078e000a */
[----:B------:R-:W-:Y:S01]  /*03a0*/  IMAD.WIDE.U32 R10, R19, 0xc, R10 ;  /* 0x0000000c130a7825 */ /* 0x000fe200078e000a */
[----:B--2---:R0:W-:Y:S04]  /*03b0*/  STG.E desc[UR6][R8.64+0x8], R21 ;  /* 0x0000081508007986 */ /* 0x0041e8000c101906 */
[----:B------:R0:W-:Y:S04]  /*03c0*/  STG.E desc[UR6][R10.64+0x8], R21 ;  /* 0x000008150a007986 */ /* 0x0001e8000c101906 */
[----:B---3--:R0:W-:Y:S04]  /*03d0*/  @P0 REDG.E.ADD.STRONG.GPU desc[UR6][R6.64], R23 ;  /* 0x000000170600098e */ /* 0x0081e8000c12e106 */
[----:B------:R0:W-:Y:S04]  /*03e0*/  STS [R22], RZ ;  /* 0x000000ff16007388 */ /* 0x0001e80000000800 */
[----:B------:R0:W-:Y:S02]  /*03f0*/  STS [R24], RZ ;  /* 0x000000ff18007388 */ /* 0x0001e40000000800 */
.L_x_5:
[----:B------:R-:W-:Y:S05]  /*0400*/  BSYNC.RECONVERGENT B0 ;  /* 0x0000000000007941 */ /* 0x000fea0003800200 */
.L_x_4:
[----:B------:R-:W-:-:S05]  /*0410*/  VIADD R19, R19, 0x1 ;  /* 0x0000000113137836 */ /* 0x000fca0000000000 */
[----:B------:R-:W-:-:S13]  /*0420*/  ISETP.GE.U32.AND P0, PT, R19, R18, PT ;  /* 0x000000121300720c */ /* 0x000fda0003f06070 */
[----:B------:R-:W-:Y:S05]  /*0430*/  @!P0 BRA `(.L_x_8) ;  /* 0xfffffffc00788947 */ /* 0x000fea000383ffff */
.L_x_3:
[----:B------:R-:W-:Y:S05]  /*0440*/  BSYNC.RECONVERGENT B1 ;  /* 0x0000000000017941 */ /* 0x000fea0003800200 */
.L_x_2:
[----:B------:R-:W-:Y:S01]  /*0450*/  BAR.SYNC.DEFER_BLOCKING 0x0 ;  /* 0x0000000000007b1d */ /* 0x000fe20000010000 */
[----:B------:R-:W-:-:S04]  /*0460*/  ISETP.GT.U32.AND P0, PT, R14, R13, PT ;  /* 0x0000000d0e00720c */ /* 0x000fc80003f04070 */
[----:B------:R-:W-:-:S13]  /*0470*/  ISETP.NE.OR P0, PT, R17, RZ, !P0 ;  /* 0x000000ff1100720c */ /* 0x000fda0004705670 */
[----:B------:R-:W-:Y:S05]  /*0480*/  @P0 BRA `(.L_x_9) ;  /* 0x0000000000c00947 */ /* 0x000fea0003800000 */
[----:B0-----:R-:W-:-:S07]  /*0490*/  VIADDMNMX.U32 R8, R13, 0x20, R14, PT ;  /* 0x000000200d087846 */ /* 0x001fce000380000e */
.L_x_11:
[----:B------:R-:W-:-:S05]  /*04a0*/  IMAD R6, R13, 0x4, R15 ;  /* 0x000000040d067824 */ /* 0x000fca00078e020f */
[----:B------:R-:W0:Y:S02]  /*04b0*/  LDS R7, [R6] ;  /* 0x0000000006077984 */ /* 0x000e240000000800 */
[----:B0-----:R-:W-:-:S13]  /*04c0*/  ISETP.NE.AND P0, PT, R7, 0x1, PT ;  /* 0x000000010700780c */ /* 0x001fda0003f05270 */
[----:B------:R-:W-:Y:S05]  /*04d0*/  @!P0 BRA `(.L_x_10) ;  /* 0x0000000000108947 */ /* 0x000fea0003800000 */
[----:B------:R-:W-:-:S05]  /*04e0*/  VIADD R13, R13, 0x1 ;  /* 0x000000010d0d7836 */ /* 0x000fca0000000000 */
[----:B------:R-:W-:-:S13]  /*04f0*/  ISETP.GE.U32.AND P0, PT, R13, R8, PT ;  /* 0x000000080d00720c */ /* 0x000fda0003f06070 */
[----:B------:R-:W-:Y:S05]  /*0500*/  @!P0 BRA `(.L_x_11) ;  /* 0xfffffffc00e48947 */ /* 0x000fea000383ffff */
[----:B------:R-:W-:Y:S05]  /*0510*/  BRA `(.L_x_9) ;  /* 0x00000000009c7947 */ /* 0x000fea0003800000 */
.L_x_10:
[----:B------:R-:W-:Y:S02]  /*0520*/  IMAD R16, R13, 0x4, R16 ;  /* 0x000000040d107824 */ /* 0x000fe400078e0210 */
[----:B------:R-:W-:Y:S02]  /*0530*/  IMAD.MOV.U32 R7, RZ, RZ, 0x2 ;  /* 0x00000002ff077424 */ /* 0x000fe400078e00ff */
[----:B------:R-:W-:Y:S01]  /*0540*/  IMAD.MOV.U32 R11, RZ, RZ, RZ ;  /* 0x000000ffff0b7224 */ /* 0x000fe200078e00ff */
[----:B------:R0:W1:Y:S04]  /*0550*/  LDS R17, [R16] ;  /* 0x0000000010117984 */ /* 0x0000680000000800 */
[----:B------:R0:W-:Y:S02]  /*0560*/  STS [R6], R7 ;  /* 0x0000000706007388 */ /* 0x0001e40000000800 */
.L_x_15:
[----:B0-----:R-:W-:Y:S01]  /*0570*/  IMAD R7, R11, 0x4, R15 ;  /* 0x000000040b077824 */ /* 0x001fe200078e020f */
[----:B------:R-:W-:Y:S05]  /*0580*/  YIELD ;  /* 0x0000000000007946 */ /* 0x000fea0003800000 */
[----:B------:R-:W0:Y:S01]  /*0590*/  LDS R8, [R7] ;  /* 0x0000000007087984 */ /* 0x000e220000000800 */
[----:B------:R-:W-:Y:S01]  /*05a0*/  BSSY.RECONVERGENT B0, `(.L_x_12) ;  /* 0x0000008000007945 */ /* 0x000fe20003800200 */
[----:B0-----:R-:W-:-:S13]  /*05b0*/  ISETP.NE.AND P0, PT, R8, -0x1, PT ;  /* 0xffffffff0800780c */ /* 0x001fda0003f05270 */
[----:B------:R-:W-:Y:S05]  /*05c0*/  @P0 BRA `(.L_x_13) ;  /* 0x0000000000140947 */ /* 0x000fea0003800000 */
[----:B------:R-:W-:Y:S02]  /*05d0*/  HFMA2 R9, -RZ, RZ, 0, 0 ;  /* 0x00000000ff097431 */ /* 0x000fe400000001ff */
[----:B------:R-:W-:-:S05]  /*05e0*/  IMAD.MOV.U32 R8, RZ, RZ, -0x1 ;  /* 0xffffffffff087424 */ /* 0x000fca00078e00ff */
[----:B------:R-:W0:Y:S02]  /*05f0*/  ATOMS.CAS R7, [R7], R8, R9 ;  /* 0x000000080707738d */ /* 0x000e240000000009 */
[----:B0-----:R-:W-:-:S13]  /*0600*/  ISETP.NE.AND P0, PT, R7, -0x1, PT ;  /* 0xffffffff0700780c */ /* 0x001fda0003f05270 */
[----:B------:R-:W-:Y:S05]  /*0610*/  @!P0 BRA `(.L_x_14) ;  /* 0x0000000000288947 */ /* 0x000fea0003800000 */
.L_x_13:
[----:B------:R-:W-:Y:S05]  /*0620*/  BSYNC.RECONVERGENT B0 ;  /* 0x0000000000007941 */ /* 0x000fea0003800200 */
.L_x_12:
[----:B------:R-:W-:-:S05]  /*0630*/  VIADD R11, R11, 0x1 ;  /* 0x000000010b0b7836 */ /* 0x000fca0000000000 */
[----:B------:R-:W-:-:S13]  /*0640*/  ISETP.NE.AND P0, PT, R11, R14, PT ;  /* 0x0000000e0b00720c */ /* 0x000fda0003f05270 */
[----:B------:R-:W-:Y:S05]  /*0650*/  @P0 BRA `(.L_x_15) ;  /* 0xfffffffc00c40947 */ /* 0x000fea000383ffff */
[----:B------:R-:W0:Y:S02]  /*0660*/  LDS R7, [R6] ;  /* 0x0000000006077984 */ /* 0x000e240000000800 */
[----:B0-----:R-:W-:-:S13]  /*0670*/  ISETP.NE.AND P0, PT, R7, 0x2, PT ;  /* 0x000000020700780c */ /* 0x001fda0003f05270 */
[----:B------:R-:W-:Y:S05]  /*0680*/  @P0 BRA `(.L_x_9) ;  /* 0x0000000000400947 */ /* 0x000fea0003800000 */
[----:B------:R-:W-:-:S05]  /*0690*/  IMAD.MOV.U32 R7, RZ, RZ, 0x1 ;  /* 0x00000001ff077424 */ /* 0x000fca00078e00ff */
[----:B------:R2:W-:Y:S01]  /*06a0*/  STS [R6], R7 ;  /* 0x0000000706007388 */ /* 0x0005e20000000800 */
[----:B------:R-:W-:Y:S05]  /*06b0*/  BRA `(.L_x_9) ;  /* 0x0000000000347947 */ /* 0x000fea0003800000 */
.L_x_14:
[----:B------:R-:W0:Y:S01]  /*06c0*/  S2R R10, SR_LANEID ;  /* 0x00000000000a7919 */ /* 0x000e220000000000 */
[----:B------:R-:W2:Y:S01]  /*06d0*/  LDC.64 R14, c[0x0][0x388] ;  /* 0x0000e200ff0e7b82 */ /* 0x000ea20000000a00 */
[----:B------:R-:W-:Y:S02]  /*06e0*/  VOTEU.ANY UR4, UPT, PT ;  /* 0x0000000000047886 */ /* 0x000fe400038e0100 */
[----:B------:R-:W-:Y:S02]  /*06f0*/  UFLO.U32 UR5, UR4 ;  /* 0x00000004000572bd */ /* 0x000fe400080e0000 */
[----:B------:R-:W3:Y:S03]  /*0700*/  POPC R7, UR4 ;  /* 0x0000000400077d09 */ /* 0x000ee60008000000 */
[----:B------:R-:W3:Y:S01]  /*0710*/  LDC.64 R8, c[0x4][0x28] ;  /* 0x01000a00ff087b82 */ /* 0x000ee20000000a00 */
[----:B0-----:R-:W-:Y:S01]  /*0720*/  ISETP.EQ.U32.AND P0, PT, R10, UR5, PT ;  /* 0x000000050a007c0c */ /* 0x001fe2000bf02070 */
[----:B--2---:R-:W-:-:S04]  /*0730*/  IMAD.WIDE.U32 R10, R11, 0xc, R14 ;  /* 0x0000000c0b0a7825 */ /* 0x004fc800078e000e */
[----:B------:R-:W-:Y:S01]  /*0740*/  IMAD.WIDE.U32 R14, R13, 0xc, R14 ;  /* 0x0000000c0d0e7825 */ /* 0x000fe200078e000e */
[----:B-1----:R1:W-:Y:S04]  /*0750*/  STG.E desc[UR6][R10.64+0x8], R17 ;  /* 0x000008110a007986 */ /* 0x0023e8000c101906 */
[----:B------:R1:W-:Y:S04]  /*0760*/  STG.E desc[UR6][R14.64+0x8], R17 ;  /* 0x000008110e007986 */ /* 0x0003e8000c101906 */
[----:B---3--:R1:W-:Y:S04]  /*0770*/  @P0 REDG.E.ADD.STRONG.GPU desc[UR6][R8.64], R7 ;  /* 0x000000070800098e */ /* 0x0083e8000c12e106 */
[----:B------:R1:W-:Y:S02]  /*0780*/  STS [R6], RZ ;  /* 0x000000ff06007388 */ /* 0x0003e40000000800 */
.L_x_9:
[----:B------:R-:W3:Y:S02]  /*0790*/  LDCU UR4, c[0x0][0x390] ;  /* 0x00007200ff0477ac */ /* 0x000ee40008000800 */
[----:B---3--:R-:W-:Y:S01]  /*07a0*/  ISETP.GE.AND P0, PT, R5, UR4, PT ;  /* 0x0000000405007c0c */ /* 0x008fe2000bf06270 */
[----:B------:R-:W-:Y:S05]  /*07b0*/  WARPSYNC.ALL ;  /* 0x0000000000007948 */ /* 0x000fea0003800000 */
[----:B------:R-:W-:Y:S07]  /*07c0*/  BAR.SYNC.DEFER_BLOCKING 0x0 ;  /* 0x0000000000007b1d */ /* 0x000fee0000010000 */
[----:B------:R-:W-:Y:S05]  /*07d0*/  @P0 EXIT ;  /* 0x000000000000094d */ /* 0x000fea0003800000 */
[----:B01----:R-:W0:Y:S02]  /*07e0*/  LDS R10, [R4] ;  /* 0x00000000040a7984 */ /* 0x003e240000000800 */
[----:B0-----:R-:W-:-:S13]  /*07f0*/  ISETP.NE.AND P0, PT, R10, RZ, PT ;  /* 0x000000ff0a00720c */ /* 0x001fda0003f05270 */
[----:B------:R-:W-:Y:S05]  /*0800*/  @!P0 EXIT ;  /* 0x000000000000894d */ /* 0x000fea0003800000 */
[----:B--2---:R0:W1:Y:S01]  /*0810*/  LDS R7, [R12] ;  /* 0x000000000c077984 */ /* 0x0040620000000800 */
[----:B------:R-:W-:Y:S01]  /*0820*/  ISETP.NE.AND P0, PT, R10, 0x1, PT ;  /* 0x000000010a00780c */ /* 0x000fe20003f05270 */
[----:B------:R-:W-:Y:S04]  /*0830*/  BSSY B2, `(.L_x_16) ;  /* 0x00001f5000027945 */ /* 0x000fe80003800000 */
[----:B------:R-:W-:Y:S08]  /*0840*/  BSSY B1, `(.L_x_17) ;  /* 0x00000c4000017945 */ /* 0x000ff00003800000 */
[----:B0-----:R-:W-:Y:S05]  /*0850*/  @P0 BRA `(.L_x_18) ;  /* 0x00000004005c0947 */ /* 0x001fea0003800000 */
[----:B------:R-:W0:Y:S02]  /*0860*/  LDC.64 R8, c[0x0][0x380] ;  /* 0x0000e000ff087b82 */ /* 0x000e240000000a00 */
[----:B0-----:R-:W2:Y:S02]  /*0870*/  LDG.E R6, desc[UR6][R8.64+0x8] ;  /* 0x0000080608067981 */ /* 0x001ea4000c1e1900 */
[----:B--2---:R-:W-:-:S13]  /*0880*/  ISETP.GE.AND P0, PT, R6, 0x2, PT ;  /* 0x000000020600780c */ /* 0x004fda0003f06270 */
[----:B------:R-:W-:Y:S05]  /*0890*/  @!P0 BRA `(.L_x_19) ;  /* 0x0000000000348947 */ /* 0x000fea0003800000 */
[----:B------:R-:W5:Y:S01]  /*08a0*/  LDG.E.64 R8, desc[UR6][R8.64] ;  /* 0x0000000608087981 */ /* 0x000f62000c1e1b00 */
[----:B------:R-:W-:-:S07]  /*08b0*/  IMAD.MOV.U32 R11, RZ, RZ, 0x1 ;  /* 0x00000001ff0b7424 */ /* 0x000fce00078e00ff */
.L_x_21:
[----:B-----5:R-:W-:-:S06]  /*08c0*/  IMAD.WIDE.U32 R12, R11, 0x4, R8 ;  /* 0x000000040b0c7825 */ /* 0x020fcc00078e0008 */
[----:B------:R-:W2:Y:S02]  /*08d0*/  LD.E R12, desc[UR6][R12.64] ;  /* 0x000000060c0c7980 */ /* 0x000ea4000c101900 */
[----:B--2---:R-:W-:-:S13]  /*08e0*/  ISETP.NE.AND P0, PT, R12, -0x1, PT ;  /* 0xffffffff0c00780c */ /* 0x004fda0003f05270 */
[----:B------:R-:W-:Y:S05]  /*08f0*/  @!P0 BRA `(.L_x_20) ;  /* 0x0000000000108947 */ /* 0x000fea0003800000 */
[----:B------:R-:W-:-:S05]  /*0900*/  VIADD R11, R11, 0x1 ;  /* 0x000000010b0b7836 */ /* 0x000fca0000000000 */
[----:B------:R-:W-:-:S13]  /*0910*/  ISETP.GE.AND P0, PT, R11, R6, PT ;  /* 0x000000060b00720c */ /* 0x000fda0003f06270 */
[----:B------:R-:W-:Y:S05]  /*0920*/  @!P0 BRA `(.L_x_21) ;  /* 0xfffffffc00e48947 */ /* 0x000fea000383ffff */
[----:B------:R-:W-:Y:S05]  /*0930*/  BRA `(.L_x_19) ;  /* 0x00000000000c7947 */ /* 0x000fea0003800000 */
.L_x_20:
[----:B------:R-:W-:-:S05]  /*0940*/  VIADD R4, R11, 0xffffffff ;  /* 0xffffffff0b047836 */ /* 0x000fca0000000000 */
[----:B------:R-:W-:-:S13]  /*0950*/  ISETP.NE.AND P0, PT, R4, RZ, PT ;  /* 0x000000ff0400720c */ /* 0x000fda0003f05270 */
[----:B------:R-:W-:Y:S05]  /*0960*/  @P0 BRA `(.L_x_22) ;  /* 0x0000000000040947 */ /* 0x000fea0003800000 */
.L_x_19:
[----:B------:R-:W-:-:S07]  /*0970*/  VIADD R4, R6, 0xffffffff ;  /* 0xffffffff06047836 */ /* 0x000fce0000000000 */
.L_x_22:
[----:B------:R-:W-:-:S07]  /*0980*/  IMAD.MOV.U32 R11, RZ, RZ, 0x1 ;  /* 0x00000001ff0b7424 */ /* 0x000fce00078e00ff */
.L_x_35:
[----:B------:R-:W0:Y:S02]  /*0990*/  LDC.64 R12, c[0x0][0x380] ;  /* 0x0000e000ff0c7b82 */ /* 0x000e240000000a00 */
[----:B0-----:R-:W2:Y:S01]  /*09a0*/  LDG.E R9, desc[UR6][R12.64+0x8] ;  /* 0x000008060c097981 */ /* 0x001ea2000c1e1900 */
[----:B------:R-:W-:Y:S05]  /*09b0*/  YIELD ;  /* 0x0000000000007946 */ /* 0x000fea0003800000 */
[----:B------:R-:W-:Y:S01]  /*09c0*/  IMAD.MOV.U32 R8, RZ, RZ, -0x2 ;  /* 0xfffffffeff087424 */ /* 0x000fe200078e00ff */
[----:B--2---:R-:W-:-:S13]  /*09d0*/  ISETP.GE.AND P0, PT, R4, R9, PT ;  /* 0x000000090400720c */ /* 0x004fda0003f06270 */
[----:B------:R-:W-:Y:S05]  /*09e0*/  @P0 BREAK B1 ;  /* 0x0000000000010942 */ /* 0x000fea0003800000 */
[----:B------:R-:W-:Y:S05]  /*09f0*/  @P0 BRA `(.L_x_23) ;  /* 0x0000000000d40947 */ /* 0x000fea0003800000 */
[----:B------:R-:W2:Y:S02]  /*0a00*/  LDG.E.64 R8, desc[UR6][R12.64] ;  /* 0x000000060c087981 */ /* 0x000ea4000c1e1b00 */
[----:B--2---:R-:W-:-:S06]  /*0a10*/  IMAD.WIDE R8, R4, 0x4, R8 ;  /* 0x0000000404087825 */ /* 0x004fcc00078e0208 */
[----:B------:R-:W2:Y:S02]  /*0a20*/  ATOM.E.OR.STRONG.GPU PT, R8, desc[UR6][R8.64], RZ ;  /* 0x800000ff0808798a */ /* 0x000ea4000b1ef106 */
[----:B--2---:R-:W-:-:S13]  /*0a30*/  ISETP.NE.AND P0, PT, R8, -0x1, PT ;  /* 0xffffffff0800780c */ /* 0x004fda0003f05270 */
[----:B------:R-:W-:Y:S05]  /*0a40*/  @!P0 BRA `(.L_x_24) ;  /* 0x00000000004c8947 */ /* 0x000fea0003800000 */
[----:B------:R-:W-:Y:S01]  /*0a50*/  ISETP.NE.AND P0, PT, R8, -0x2, PT ;  /* 0xfffffffe0800780c */ /* 0x000fe20003f05270 */
[----:B------:R-:W-:-:S12]  /*0a60*/  BSSY.RECONVERGENT B3, `(.L_x_25) ;  /* 0x0000010000037945 */ /* 0x000fd80003800200 */
[----:B------:R-:W-:Y:S05]  /*0a70*/  @P0 BRA `(.L_x_26) ;  /* 0x0000000000380947 */ /* 0x000fea0003800000 */
[----:B------:R-:W-:Y:S01]  /*0a80*/  VIMNMX R6, PT, PT, RZ, R4, PT ;  /* 0x00000004ff067248 */ /* 0x000fe20003fe0100 */
[----:B------:R-:W-:Y:S04]  /*0a90*/  BSSY.RECONVERGENT B4, `(.L_x_27) ;  /* 0x000000b000047945 */ /* 0x000fe80003800200 */
[----:B------:R-:W-:-:S07]  /*0aa0*/  VIADD R6, R6, 0xffffffff ;  /* 0xffffffff06067836 */ /* 0x000fce0000000000 */
.L_x_29:
[----:B------:R-:W-:-:S13]  /*0ab0*/  ISETP.GE.AND P0, PT, R4, 0x1, PT ;  /* 0x000000010400780c */ /* 0x000fda0003f06270 */
[----:B------:R-:W-:Y:S05]  /*0ac0*/  @!P0 BRA `(.L_x_28) ;  /* 0x00000000001c8947 */ /* 0x000fea0003800000 */
[----:B------:R-:W2:Y:S01]  /*0ad0*/  LDG.E.64 R8, desc[UR6][R12.64] ;  /* 0x000000060c087981 */ /* 0x000ea2000c1e1b00 */
[----:B------:R-:W-:-:S04]  /*0ae0*/  VIADD R4, R4, 0xffffffff ;  /* 0xffffffff04047836 */ /* 0x000fc80000000000 */
[----:B--2---:R-:W-:-:S06]  /*0af0*/  IMAD.WIDE.U32 R8, R4, 0x4, R8 ;  /* 0x0000000404087825 */ /* 0x004fcc00078e0008 */
[----:B------:R-:W2:Y:S02]  /*0b00*/  LD.E R8, desc[UR6][R8.64] ;  /* 0x0000000608087980 */ /* 0x000ea4000c101900 */
[----:B--2---:R-:W-:-:S13]  /*0b10*/  ISETP.GE.AND P0, PT, R8, RZ, PT ;  /* 0x000000ff0800720c */ /* 0x004fda0003f06270 */
[----:B------:R-:W-:Y:S05]  /*0b20*/  @!P0 BRA `(.L_x_29) ;  /* 0xfffffffc00e08947 */ /* 0x000fea000383ffff */
[----:B------:R-:W-:-:S07]  /*0b30*/  IMAD.MOV.U32 R6, RZ, RZ, R4 ;  /* 0x000000ffff067224 */ /* 0x000fce00078e0004 */
.L_x_28:
[----:B------:R-:W-:Y:S05]  /*0b40*/  BSYNC.RECONVERGENT B4 ;  /* 0x0000000000047941 */ /* 0x000fea0003800200 */
.L_x_27:
[----:B------:R-:W-:-:S07]  /*0b50*/  VIMNMX R4, PT, PT, RZ, R6, !PT ;  /* 0x00000006ff047248 */ /* 0x000fce0007fe0100 */
.L_x_26:
[----:B------:R-:W-:Y:S05]  /*0b60*/  BSYNC.RECONVERGENT B3 ;  /* 0x0000000000037941 */ /* 0x000fea0003800200 */
.L_x_25:
[----:B------:R-:W-:Y:S05]  /*0b70*/  BRA `(.L_x_30) ;  /* 0x0000000000507947 */ /* 0x000fea0003800000 */
.L_x_24:
[----:B------:R-:W2:Y:S01]  /*0b80*/  LDG.E.64 R8, desc[UR6][R12.64] ;  /* 0x000000060c087981 */ /* 0x000ea2000c1e1b00 */
[----:B------:R-:W-:Y:S02]  /*0b90*/  IMAD.MOV.U32 R6, RZ, RZ, -0x1 ;  /* 0xffffffffff067424 */ /* 0x000fe400078e00ff */
[----:B--2---:R-:W-:-:S05]  /*0ba0*/  IMAD.WIDE R8, R4, 0x4, R8 ;  /* 0x0000000404087825 */ /* 0x004fca00078e0208 */
[----:B-1----:R-:W2:Y:S02]  /*0bb0*/  ATOM.E.CAS.STRONG.GPU PT, R6, [R8], R6, R7 ;  /* 0x000000060806738b */ /* 0x002ea400001ee107 */
[----:B--2---:R-:W-:-:S13]  /*0bc0*/  ISETP.NE.AND P0, PT, R6, -0x1, PT ;  /* 0xffffffff0600780c */ /* 0x004fda0003f05270 */
[----:B------:R-:W-:Y:S05]  /*0bd0*/  @!P0 BRA `(.L_x_31) ;  /* 0x00000000004c8947 */ /* 0x000fea0003800000 */
[----:B------:R-:W-:Y:S01]  /*0be0*/  VIMNMX R6, PT, PT, RZ, R4, PT ;  /* 0x00000004ff067248 */ /* 0x000fe20003fe0100 */
[----:B------:R-:W-:Y:S04]  /*0bf0*/  BSSY.RECONVERGENT B3, `(.L_x_32) ;  /* 0x000000b000037945 */ /* 0x000fe80003800200 */
[----:B------:R-:W-:-:S07]  /*0c00*/  VIADD R6, R6, 0xffffffff ;  /* 0xffffffff06067836 */ /* 0x000fce0000000000 */
.L_x_34:
        /* <DEDUP_REMOVED lines=9> */
.L_x_33:
[----:B------:R-:W-:Y:S05]  /*0ca0*/  BSYNC.RECONVERGENT B3 ;  /* 0x0000000000037941 */ /* 0x000fea0003800200 */
.L_x_32:
[----:B------:R-:W-:-:S07]  /*0cb0*/  VIMNMX R4, PT, PT, RZ, R6, !PT ;  /* 0x00000006ff047248 */ /* 0x000fce0007fe0100 */
.L_x_30:
[----:B------:R-:W-:Y:S01]  /*0cc0*/  IADD3 R11, PT, PT, R11, 0x1, RZ ;  /* 0x000000010b0b7810 */ /* 0x000fe20007ffe0ff */
[----:B------:R-:W-:-:S03]  /*0cd0*/  VIADD R4, R4, 0x1 ;  /* 0x0000000104047836 */ /* 0x000fc60000000000 */
[----:B------:R-:W-:-:S13]  /*0ce0*/  ISETP.NE.AND P0, PT, R11, 0xa, PT ;  /* 0x0000000a0b00780c */ /* 0x000fda0003f05270 */
[----:B------:R-:W-:Y:S05]  /*0cf0*/  @P0 BRA `(.L_x_35) ;  /* 0xfffffffc00240947 */ /* 0x000fea000383ffff */
[----:B------:R-:W-:Y:S05]  /*0d00*/  BRA `(.L_x_36) ;  /* 0x0000000400dc7947 */ /* 0x000fea0003800000 */
.L_x_31:
[----:B------:R-:W-:-:S13]  /*0d10*/  ISETP.NE.AND P0, PT, R7, -0x80000000, PT ;  /* 0x800000000700780c */ /* 0x000fda0003f05270 */
[----:B------:R-:W-:Y:S05]  /*0d20*/  @P0 BREAK B1 ;  /* 0x0000000000010942 */ /* 0x000fea0003800000 */
[----:B------:R-:W-:Y:S05]  /*0d30*/  @!P0 BRA `(.L_x_36) ;  /* 0x0000000400d08947 */ /* 0x000fea0003800000 */
[----:B------:R-:W-:-:S07]  /*0d40*/  IMAD.MOV.U32 R8, RZ, RZ, R7 ;  /* 0x000000ffff087224 */ /* 0x000fce00078e0007 */
.L_x_23:
[----:B------:R-:W0:Y:S01]  /*0d50*/  S2R R0, SR_LANEID ;  /* 0x0000000000007919 */ /* 0x000e220000000000 */
[----:B------:R-:W2:Y:S01]  /*0d60*/  LDC.64 R4, c[0x4][0x10] ;  /* 0x01000400ff047b82 */ /* 0x000ea20000000a00 */
[----:B------:R-:W-:Y:S02]  /*0d70*/  VOTEU.ANY UR4, UPT, PT ;  /* 0x0000000000047886 */ /* 0x000fe400038e0100 */
[----:B------:R-:W-:Y:S02]  /*0d80*/  UFLO.U32 UR5, UR4 ;  /* 0x00000004000572bd */ /* 0x000fe400080e0000 */
[----:B-1----:R-:W2:Y:S04]  /*0d90*/  POPC R7, UR4 ;  /* 0x0000000400077d09 */ /* 0x002ea80008000000 */
[----:B0-----:R-:W-:-:S13]  /*0da0*/  ISETP.EQ.U32.AND P0, PT, R0, UR5, PT ;  /* 0x0000000500007c0c */ /* 0x001fda000bf02070 */
[----:B--2---:R1:W-:Y:S01]  /*0db0*/  @P0 REDG.E.ADD.STRONG.GPU desc[UR6][R4.64], R7 ;  /* 0x000000070400098e */ /* 0x0043e2000c12e106 */
[----:B------:R-:W-:Y:S05]  /*0dc0*/  BRA `(.L_x_37) ;  /* 0x00000018006c7947 */ /* 0x000fea0003800000 */
.L_x_18:
[----:B------:R-:W0:Y:S02]  /*0dd0*/  LDC.64 R8, c[0x0][0x380] ;  /* 0x0000e000ff087b82 */ /* 0x000e240000000a00 */
[----:B0-----:R-:W2:Y:S02]  /*0de0*/  LDG.E R4, desc[UR6][R8.64+0x8] ;  /* 0x0000080608047981 */ /* 0x001ea4000c1e1900 */
[C---:B--2---:R-:W-:Y:S01]  /*0df0*/  ISETP.GE.AND P0, PT, R4.reuse, 0x2, PT ;  /* 0x000000020400780c */ /* 0x044fe20003f06270 */
[----:B------:R-:W-:-:S12]  /*0e00*/  VIADD R6, R4, 0xffffffff ;  /* 0xffffffff04067836 */ /* 0x000fd80000000000 */
[----:B------:R-:W-:Y:S05]  /*0e10*/  @!P0 BRA `(.L_x_38) ;  /* 0x0000000000308947 */ /* 0x000fea0003800000 */
[----:B------:R-:W5:Y:S01]  /*0e20*/  LDG.E.64 R8, desc[UR6][R8.64] ;  /* 0x0000000608087981 */ /* 0x000f62000c1e1b00 */
[----:B------:R-:W-:-:S07]  /*0e30*/  VIADD R11, R4, 0xfffffffe ;  /* 0xfffffffe040b7836 */ /* 0x000fce0000000000 */
.L_x_40:
[----:B-----5:R-:W-:-:S06]  /*0e40*/  IMAD.WIDE.U32 R12, R11, 0x4, R8 ;  /* 0x000000040b0c7825 */ /* 0x020fcc00078e0008 */
[----:B------:R-:W2:Y:S02]  /*0e50*/  LD.E R12, desc[UR6][R12.64] ;  /* 0x000000060c0c7980 */ /* 0x000ea4000c101900 */
[----:B--2---:R-:W-:-:S13]  /*0e60*/  ISETP.NE.AND P0, PT, R12, -0x1, PT ;  /* 0xffffffff0c00780c */ /* 0x004fda0003f05270 */
[----:B------:R-:W-:Y:S05]  /*0e70*/  @!P0 BRA `(.L_x_39) ;  /* 0x0000000000108947 */ /* 0x000fea0003800000 */
[C---:B------:R-:W-:Y:S01]  /*0e80*/  ISETP.NE.AND P0, PT, R11.reuse, RZ, PT ;  /* 0x000000ff0b00720c */ /* 0x040fe20003f05270 */
[----:B------:R-:W-:-:S12]  /*0e90*/  VIADD R11, R11, 0xffffffff ;  /* 0xffffffff0b0b7836 */ /* 0x000fd80000000000 */
[----:B------:R-:W-:Y:S05]  /*0ea0*/  @P0 BRA `(.L_x_40) ;  /* 0xfffffffc00e40947 */ /* 0x000fea000383ffff */
[----:B------:R-:W-:Y:S05]  /*0eb0*/  BRA `(.L_x_38) ;  /* 0x0000000000087947 */ /* 0x000fea0003800000 */
.L_x_39:
[----:B------:R-:W-:-:S13]  /*0ec0*/  ISETP.GE.AND P0, PT, R11, R6, PT ;  /* 0x000000060b00720c */ /* 0x000fda0003f06270 */
[----:B------:R-:W-:-:S07]  /*0ed0*/  @!P0 VIADD R6, R11, 0x1 ;  /* 0x000000010b068836 */ /* 0x000fce0000000000 */
.L_x_38:
[----:B------:R-:W-:Y:S01]  /*0ee0*/  VIMNMX R4, PT, PT, RZ, R6, !PT ;  /* 0x00000006ff047248 */ /* 0x000fe20007fe0100 */
[----:B------:R-:W-:-:S07]  /*0ef0*/  IMAD.MOV.U32 R6, RZ, RZ, 0x1 ;  /* 0x00000001ff067424 */ /* 0x000fce00078e00ff */
.L_x_54:
[----:B------:R-:W-:Y:S01]  /*0f00*/  ISETP.GE.AND P0, PT, R4, RZ, PT ;  /* 0x000000ff0400720c */ /* 0x000fe20003f06270 */
[----:B------:R-:W-:Y:S05]  /*0f10*/  YIELD ;  /* 0x0000000000007946 */ /* 0x000fea0003800000 */
[----:B------:R-:W-:-:S07]  /*0f20*/  IMAD.MOV.U32 R8, RZ, RZ, -0x2 ;  /* 0xfffffffeff087424 */ /* 0x000fce00078e00ff */
[----:B------:R-:W-:Y:S05]  /*0f30*/  @!P0 BREAK B1 ;  /* 0x0000000000018942 */ /* 0x000fea0003800000 */
[----:B------:R-:W-:Y:S05]  /*0f40*/  @!P0 BRA `(.L_x_41) ;  /* 0x0000000000888947 */ /* 0x000fea0003800000 */
[----:B------:R-:W0:Y:S02]  /*0f50*/  LDC.64 R12, c[0x0][0x380] ;  /* 0x0000e000ff0c7b82 */ /* 0x000e240000000a00 */
[----:B0-----:R-:W2:Y:S02]  /*0f60*/  LDG.E.64 R8, desc[UR6][R12.64] ;  /* 0x000000060c087981 */ /* 0x001ea4000c1e1b00 */
[----:B--2---:R-:W-:-:S06]  /*0f70*/  IMAD.WIDE.U32 R8, R4, 0x4, R8 ;  /* 0x0000000404087825 */ /* 0x004fcc00078e0008 */
[----:B------:R-:W2:Y:S01]  /*0f80*/  ATOM.E.OR.STRONG.GPU PT, R8, desc[UR6][R8.64], RZ ;  /* 0x800000ff0808798a */ /* 0x000ea2000b1ef106 */
[----:B------:R-:W-:Y:S01]  /*0f90*/  BSSY.RELIABLE B3, `(.L_x_42) ;  /* 0x000004a000037945 */ /* 0x000fe20003800100 */
[----:B--2---:R-:W-:-:S13]  /*0fa0*/  ISETP.GE.AND P0, PT, R8, RZ, PT ;  /* 0x000000ff0800720c */ /* 0x004fda0003f06270 */
[----:B------:R-:W-:Y:S05]  /*0fb0*/  @!P0 BRA `(.L_x_43) ;  /* 0x00000000008c8947 */ /* 0x000fea0003800000 */
[----:B------:R-:W2:Y:S01]  /*0fc0*/  LDG.E.64 R14, desc[UR6][R12.64] ;  /* 0x000000060c0e7981 */ /* 0x000ea2000c1e1b00 */
[----:B------:R-:W-:Y:S02]  /*0fd0*/  IMAD.MOV.U32 R9, RZ, RZ, -0x2 ;  /* 0xfffffffeff097424 */ /* 0x000fe400078e00ff */
[----:B--2---:R-:W-:-:S05]  /*0fe0*/  IMAD.WIDE.U32 R14, R4, 0x4, R14 ;  /* 0x00000004040e7825 */ /* 0x004fca00078e000e */
[----:B------:R-:W2:Y:S02]  /*0ff0*/  ATOM.E.CAS.STRONG.GPU PT, R9, [R14], R8, R9 ;  /* 0x000000080e09738b */ /* 0x000ea400001ee109 */
[----:B--2---:R-:W-:-:S13]  /*1000*/  ISETP.NE.AND P0, PT, R9, R8, PT ;  /* 0x000000080900720c */ /* 0x004fda0003f05270 */
[----:B------:R-:W-:Y:S05]  /*1010*/  @!P0 BREAK.RELIABLE B3 ;  /* 0x0000000000038942 */ /* 0x000fea0003800100 */
[----:B------:R-:W-:Y:S05]  /*1020*/  @!P0 BREAK B1 ;  /* 0x0000000000018942 */ /* 0x000fea0003800000 */
[----:B------:R-:W-:Y:S05]  /*1030*/  @!P0 BRA `(.L_x_41) ;  /* 0x00000000004c8947 */ /* 0x000fea0003800000 */
[----:B------:R-:W2:Y:S01]  /*1040*/  LDG.E R11, desc[UR6][R12.64+0x8] ;  /* 0x000008060c0b7981 */ /* 0x000ea2000c1e1900 */
[----:B------:R-:W-:Y:S01]  /*1050*/  BSSY.RECONVERGENT B4, `(.L_x_44) ;  /* 0x000000d000047945 */ /* 0x000fe20003800200 */
[----:B--2---:R-:W-:-:S07]  /*1060*/  VIADDMNMX R14, R4, 0x1, R11, !PT ;  /* 0x00000001040e7846 */ /* 0x004fce000780010b */
.L_x_46:
[----:B------:R-:W-:Y:S02]  /*1070*/  VIADD R16, R4, 0x1 ;  /* 0x0000000104107836 */ /* 0x000fe40000000000 */
[----:B------:R-:W-:-:S03]  /*1080*/  IMAD.MOV.U32 R8, RZ, RZ, R14 ;  /* 0x000000ffff087224 */ /* 0x000fc600078e000e */
[----:B------:R-:W-:-:S13]  /*1090*/  ISETP.GE.AND P0, PT, R16, R11, PT ;  /* 0x0000000b1000720c */ /* 0x000fda0003f06270 */
[----:B------:R-:W-:Y:S05]  /*10a0*/  @P0 BRA `(.L_x_45) ;  /* 0x00000000001c0947 */ /* 0x000fea0003800000 */
[----:B------:R-:W2:Y:S02]  /*10b0*/  LDG.E.64 R8, desc[UR6][R12.64] ;  /* 0x000000060c087981 */ /* 0x000ea4000c1e1b00 */
[----:B--2---:R-:W-:-:S06]  /*10c0*/  IMAD.WIDE.U32 R8, R4, 0x4, R8 ;  /* 0x0000000404087825 */ /* 0x004fcc00078e0008 */
[----:B------:R-:W2:Y:S01]  /*10d0*/  LD.E R8, desc[UR6][R8.64+0x4] ;  /* 0x0000040608087980 */ /* 0x000ea2000c101900 */
[----:B------:R-:W-:Y:S01]  /*10e0*/  IMAD.MOV.U32 R4, RZ, RZ, R16 ;  /* 0x000000ffff047224 */ /* 0x000fe200078e0010 */
[----:B--2---:R-:W-:-:S13]  /*10f0*/  ISETP.NE.AND P0, PT, R8, -0x1, PT ;  /* 0xffffffff0800780c */ /* 0x004fda0003f05270 */
[----:B------:R-:W-:Y:S05]  /*1100*/  @P0 BRA `(.L_x_46) ;  /* 0xfffffffc00d80947 */ /* 0x000fea000383ffff */
[----:B------:R-:W-:-:S07]  /*1110*/  IMAD.MOV.U32 R8, RZ, RZ, R16 ;  /* 0x000000ffff087224 */ /* 0x000fce00078e0010 */
.L_x_45:
[----:B------:R-:W-:Y:S05]  /*1120*/  BSYNC.RECONVERGENT B4 ;  /* 0x0000000000047941 */ /* 0x000fea0003800200 */
.L_x_44:
[----:B------:R-:W-:-:S05]  /*1130*/  IMAD.MOV.U32 R4, RZ, RZ, R8 ;  /* 0x000000ffff047224 */ /* 0x000fca00078e0008 */
[----:B------:R-:W-:-:S13]  /*1140*/  ISETP.GE.AND P0, PT, R4, R11, PT ;  /* 0x0000000b0400720c */ /* 0x000fda0003f06270 */
[----:B------:R-:W-:Y:S01]  /*1150*/  @P0 VIADD R4, R11, 0xffffffff ;  /* 0xffffffff0b040836 */ /* 0x000fe20000000000 */
[----:B------:R-:W-:Y:S06]  /*1160*/  BRA `(.L_x_47) ;  /* 0x0000000000b07947 */ /* 0x000fec0003800000 */
.L_x_41:
        /* <DEDUP_REMOVED lines=8> */
.L_x_43:
[----:B------:R-:W-:Y:S01]  /*11f0*/  ISETP.NE.AND P0, PT, R8, -0x2, PT ;  /* 0xfffffffe0800780c */ /* 0x000fe20003f05270 */
[----:B------:R-:W-:-:S12]  /*1200*/  BSSY.RECONVERGENT B4, `(.L_x_47) ;  /* 0x0000022000047945 */ /* 0x000fd80003800200 */
[----:B------:R-:W-:Y:S05]  /*1210*/  @P0 BRA `(.L_x_48) ;  /* 0x0000000000800947 */ /* 0x000fea0003800000 */
[----:B------:R-:W2:Y:S01]  /*1220*/  LDG.E R11, desc[UR6][R12.64+0x8] ;  /* 0x000008060c0b7981 */ /* 0x000ea2000c1e1900 */
[----:B------:R-:W-:Y:S01]  /*1230*/  BSSY.RECONVERGENT B5, `(.L_x_49) ;  /* 0x000000d000057945 */ /* 0x000fe20003800200 */
[----:B--2---:R-:W-:-:S04]  /*1240*/  IADD3 R9, PT, PT, R11, -0x1, RZ ;  /* 0xffffffff0b097810 */ /* 0x004fc80007ffe0ff */
[----:B------:R-:W-:-:S13]  /*1250*/  ISETP.GE.AND P0, PT, R4, R9, PT ;  /* 0x000000090400720c */ /* 0x000fda0003f06270 */
[----:B------:R-:W-:Y:S05]  /*1260*/  @P0 BRA `(.L_x_50) ;  /* 0x0000000000240947 */ /* 0x000fea0003800000 */
[----:B------:R-:W2:Y:S02]  /*1270*/  LDG.E.64 R8, desc[UR6][R12.64] ;  /* 0x000000060c087981 */ /* 0x000ea4000c1e1b00 */
[----:B--2---:R-:W-:-:S05]  /*1280*/  IMAD.WIDE.U32 R8, R4, 0x4, R8 ;  /* 0x0000000404087825 */ /* 0x004fca00078e0008 */
[----:B------:R-:W2:Y:S02]  /*1290*/  LD.E R14, desc[UR6][R8.64+0x4] ;  /* 0x00000406080e7980 */ /* 0x000ea4000c101900 */
[----:B--2---:R-:W-:-:S13]  /*12a0*/  ISETP.NE.AND P0, PT, R14, -0x1, PT ;  /* 0xffffffff0e00780c */ /* 0x004fda0003f05270 */
[----:B------:R-:W-:Y:S05]  /*12b0*/  @P0 BRA `(.L_x_50) ;  /* 0x0000000000100947 */ /* 0x000fea0003800000 */
[----:B------:R-:W-:Y:S02]  /*12c0*/  IMAD.MOV.U32 R14, RZ, RZ, -0x2 ;  /* 0xfffffffeff0e7424 */ /* 0x000fe400078e00ff */
[----:B------:R-:W-:-:S05]  /*12d0*/  IMAD.MOV.U32 R15, RZ, RZ, -0x1 ;  /* 0xffffffffff0f7424 */ /* 0x000fca00078e00ff */
[----:B------:R0:W-:Y:S04]  /*12e0*/  ATOM.E.CAS.STRONG.GPU PT, RZ, [R8], R14, R15 ;  /* 0x0000000e08ff738b */ /* 0x0001e800001ee10f */
[----:B------:R0:W5:Y:S02]  /*12f0*/  LDG.E R11, desc[UR6][R12.64+0x8] ;  /* 0x000008060c0b7981 */ /* 0x000164000c1e1900 */
.L_x_50:
[----:B------:R-:W-:Y:S05]  /*1300*/  BSYNC.RECONVERGENT B5 ;  /* 0x0000000000057941 */ /* 0x000fea0003800200 */
.L_x_49:
[----:B------:R-:W-:Y:S01]  /*1310*/  BSSY.RECONVERGENT B5, `(.L_x_51) ;  /* 0x000000d000057945 */ /* 0x000fe20003800200 */
[----:B0----5:R-:W-:-:S07]  /*1320*/  VIADDMNMX R14, R4, 0x1, R11, !PT ;  /* 0x00000001040e7846 */ /* 0x021fce000780010b */
.L_x_53:
        /* <DEDUP_REMOVED lines=11> */
.L_x_52:
[----:B------:R-:W-:Y:S05]  /*13e0*/  BSYNC.RECONVERGENT B5 ;  /* 0x0000000000057941 */ /* 0x000fea0003800200 */
.L_x_51:
[----:B------:R-:W-:-:S05]  /*13f0*/  IMAD.MOV.U32 R4, RZ, RZ, R8 ;  /* 0x000000ffff047224 */ /* 0x000fca00078e0008 */
[----:B------:R-:W-:-:S13]  /*1400*/  ISETP.GE.AND P0, PT, R4, R11, PT ;  /* 0x0000000b0400720c */ /* 0x000fda0003f06270 */
[----:B------:R-:W-:-:S07]  /*1410*/  @P0 VIADD R4, R11, 0xffffffff ;  /* 0xffffffff0b040836 */ /* 0x000fce0000000000 */
.L_x_48:
[----:B------:R-:W-:Y:S05]  /*1420*/  BSYNC.RECONVERGENT B4 ;  /* 0x0000000000047941 */ /* 0x000fea0003800200 */
.L_x_47:
[----:B------:R-:W-:Y:S05]  /*1430*/  BSYNC.RELIABLE B3 ;  /* 0x0000000000037941 */ /* 0x000fea0003800100 */
.L_x_42:
[----:B------:R-:W-:Y:S02]  /*1440*/  VIADD R6, R6, 0x1 ;  /* 0x0000000106067836 */ /* 0x000fe40000000000 */
[----:B------:R-:W-:-:S03]  /*1450*/  VIADD R4, R4, 0xffffffff ;  /* 0xffffffff04047836 */ /* 0x000fc60000000000 */
[----:B------:R-:W-:-:S13]  /*1460*/  ISETP.NE.AND P0, PT, R6, 0xa, PT ;  /* 0x0000000a0600780c */ /* 0x000fda0003f05270 */
[----:B------:R-:W-:Y:S05]  /*1470*/  @P0 BRA `(.L_x_54) ;  /* 0xfffffff800a00947 */ /* 0x000fea000383ffff */
.L_x_36:
[----:B------:R-:W-:Y:S05]  /*1480*/  BSYNC B1 ;  /* 0x0000000000017941 */ /* 0x000fea0003800000 */
.L_x_17:
[----:B------:R-:W0:Y:S01]  /*1490*/  LDCU.64 UR4, c[0x4][URZ] ;  /* 0x01000000ff0477ac */ /* 0x000e220008000a00 */
[----:B------:R-:W-:Y:S01]  /*14a0*/  IMAD.MOV.U32 R9, RZ, RZ, 0x1 ;  /* 0x00000001ff097424 */ /* 0x000fe200078e00ff */
[----:B0-----:R-:W-:-:S04]  /*14b0*/  LEA R12, P0, R5, UR4, 0x4 ;  /* 0x00000004050c7c11 */ /* 0x001fc8000f8020ff */
[----:B------:R-:W-:-:S09]  /*14c0*/  LEA.HI.X R13, R5, UR5, R0, 0x4, P0 ;  /* 0x00000005050d7c11 */ /* 0x000fd200080f2400 */
.L_x_103:
[----:B------:R0:W-:Y:S01]  /*14d0*/  STG.E desc[UR6][R12.64], R5 ;  /* 0x000000050c007986 */ /* 0x0001e2000c101906 */
[----:B------:R-:W-:Y:S05]  /*14e0*/  YIELD ;  /* 0x0000000000007946 */ /* 0x000fea0003800000 */
[----:B------:R0:W-:Y:S04]  /*14f0*/  STG.E desc[UR6][R12.64+0x4], R10 ;  /* 0x0000040a0c007986 */ /* 0x0001e8000c101906 */
[----:B-1----:R0:W-:Y:S04]  /*1500*/  STG.E desc[UR6][R12.64+0x8], R7 ;  /* 0x000008070c007986 */ /* 0x0021e8000c101906 */
[----:B------:R0:W-:Y:S01]  /*1510*/  STG.E desc[UR6][R12.64+0xc], R9 ;  /* 0x00000c090c007986 */ /* 0x0001e2000c101906 */
[----:B------:R-:W1:Y:S01]  /*1520*/  S2UR UR4, SR_CLOCKLO ;  /* 0x00000000000479c3 */ /* 0x000e620000005000 */
[----:B------:R-:W-:Y:S01]  /*1530*/  NOP ;  /* 0x0000000000007918 */ /* 0x000fe20000000000 */
[----:B-1----:R-:W-:-:S06]  /*1540*/  ULOP3.LUT UR4, UR4, 0xfff, URZ, 0xc0, !UPT ;  /* 0x00000fff04047892 */ /* 0x002fcc000f8ec0ff */
[----:B------:R-:W-:-:S05]  /*1550*/  IADD3 R15, P0, PT, R5, UR4, RZ ;  /* 0x00000004050f7c10 */ /* 0x000fca000ff1e0ff */
[----:B------:R-:W-:Y:S01]  /*1560*/  IMAD.X R6, RZ, RZ, R0, P0 ;  /* 0x000000ffff067224 */ /* 0x000fe200000e0600 */
[----:B------:R-:W1:Y:S04]  /*1570*/  LDCU.64 UR4, c[0x4][0x8] ;  /* 0x01000100ff0477ac */ /* 0x000e680008000a00 */
[----:B------:R-:W-:-:S04]  /*1580*/  LEA.HI R4, P0, R6, R15, RZ, 0x6 ;  /* 0x0000000f06047211 */ /* 0x000fc800078130ff */
[----:B------:R-:W-:Y:S01]  /*1590*/  LOP3.LUT R4, R4, 0xffffffc0, RZ, 0xc0, !PT ;  /* 0xffffffc004047812 */ /* 0x000fe200078ec0ff */
[----:B------:R-:W-:-:S03]  /*15a0*/  IMAD.X R11, RZ, RZ, R6, P0 ;  /* 0x000000ffff0b7224 */ /* 0x000fc600000e0606 */
[----:B------:R-:W-:Y:S02]  /*15b0*/  IADD3 R4, P0, PT, -R4, R15, RZ ;  /* 0x0000000f04047210 */ /* 0x000fe40007f1e1ff */
[----:B------:R-:W-:-:S05]  /*15c0*/  LOP3.LUT R11, R11, 0x3fffffff, RZ, 0xc0, !PT ;  /* 0x3fffffff0b0b7812 */ /* 0x000fca00078ec0ff */
[----:B------:R-:W-:Y:S01]  /*15d0*/  IMAD.X R11, R6, 0x1, ~R11, P0 ;  /* 0x00000001060b7824 */ /* 0x000fe200000e0e0b */
[----:B-1----:R-:W-:-:S04]  /*15e0*/  LEA R14, P0, R4, UR4, 0x2 ;  /* 0x00000004040e7c11 */ /* 0x002fc8000f8010ff */
[----:B------:R-:W-:-:S05]  /*15f0*/  LEA.HI.X R15, R4, UR5, R11, 0x2, P0 ;  /* 0x00000005040f7c11 */ /* 0x000fca00080f140b */
[----:B------:R-:W2:Y:S01]  /*1600*/  ATOMG.E.EXCH.STRONG.GPU PT, R4, desc[UR6][R14.64], R5 ;  /* 0x800000050e0479a8 */ /* 0x000ea2000c1ef106 */
[----:B------:R-:W-:Y:S01]  /*1610*/  BSSY B3, `(.L_x_55) ;  /* 0x0000025000037945 */ /* 0x000fe20003800000 */
[----:B--2---:R-:W-:-:S13]  /*1620*/  ISETP.NE.AND P0, PT, R4, -0x1, PT ;  /* 0xffffffff0400780c */ /* 0x004fda0003f05270 */
[----:B0----5:R-:W-:Y:S05]  /*1630*/  @!P0 BRA `(.L_x_56) ;  /* 0x0000000000888947 */ /* 0x021fea0003800000 */
[----:B------:R-:W0:Y:S02]  /*1640*/  LDC.64 R14, c[0x4][RZ] ;  /* 0x01000000ff0e7b82 */ /* 0x000e240000000a00 */
[----:B0-----:R-:W-:-:S05]  /*1650*/  IMAD.WIDE R14, R4, 0x10, R14 ;  /* 0x00000010040e7825 */ /* 0x001fca00078e020e */
[----:B------:R-:W2:Y:S04]  /*1660*/  LDG.E R6, desc[UR6][R14.64+0x4] ;  /* 0x000004060e067981 */ /* 0x000ea8000c1e1900 */
[----:B------:R-:W3:Y:S01]  /*1670*/  LDG.E R11, desc[UR6][R14.64] ;  /* 0x000000060e0b7981 */ /* 0x000ee2000c1e1900 */
[----:B------:R-:W-:-:S05]  /*1680*/  IMAD.MOV R17, RZ, RZ, -R10 ;  /* 0x000000ffff117224 */ /* 0x000fca00078e0a0a */
[----:B--2---:R-:W-:-:S04]  /*1690*/  ISETP.NE.AND P0, PT, R6, R17, PT ;  /* 0x000000110600720c */ /* 0x004fc80003f05270 */
[----:B---3--:R-:W-:-:S13]  /*16a0*/  ISETP.NE.OR P0, PT, R11, R4, P0 ;  /* 0x000000040b00720c */ /* 0x008fda0000705670 */
[----:B------:R-:W-:Y:S05]  /*16b0*/  @P0 BRA `(.L_x_56) ;  /* 0x0000000000680947 */ /* 0x000fea0003800000 */
[----:B------:R0:W5:Y:S01]  /*16c0*/  LDG.E R8, desc[UR6][R14.64+0x8] ;  /* 0x000008060e087981 */ /* 0x000162000c1e1900 */
[----:B------:R-:W-:-:S13]  /*16d0*/  ISETP.NE.AND P0, PT, R10, 0x1, PT ;  /* 0x000000010a00780c */ /* 0x000fda0003f05270 */
[----:B0-----:R-:W-:Y:S05]  /*16e0*/  @P0 BRA `(.L_x_57) ;  /* 0x0000000000400947 */ /* 0x001fea0003800000 */
[----:B------:R-:W-:Y:S05]  /*16f0*/  YIELD ;  /* 0x0000000000007946 */ /* 0x000fea0003800000 */
[----:B------:R-:W2:Y:S02]  /*1700*/  ATOMG.E.CAS.STRONG.GPU PT, R15, [R14], R4, R5 ;  /* 0x000000040e0f73a9 */ /* 0x000ea400001ee105 */
[----:B--2---:R-:W-:-:S13]  /*1710*/  ISETP.NE.AND P0, PT, R15, R4, PT ;  /* 0x000000040f00720c */ /* 0x004fda0003f05270 */
[----:B------:R-:W-:Y:S05]  /*1720*/  @!P0 BREAK B3 ;  /* 0x0000000000038942 */ /* 0x000fea0003800000 */
[----:B------:R-:W-:Y:S05]  /*1730*/  @P0 BRA `(.L_x_56) ;  /* 0x0000000000480947 */ /* 0x000fea0003800000 */
[----:B------:R-:W0:Y:S01]  /*1740*/  S2R R0, SR_LANEID ;  /* 0x0000000000007919 */ /* 0x000e220000000000 */
[----:B------:R-:W1:Y:S01]  /*1750*/  LDC.64 R4, c[0x4][0x18] ;  /* 0x01000600ff047b82 */ /* 0x000e620000000a00 */
[----:B------:R-:W-:Y:S02]  /*1760*/  VOTEU.ANY UR4, UPT, PT ;  /* 0x0000000000047886 */ /* 0x000fe400038e0100 */
[----:B------:R-:W-:Y:S02]  /*1770*/  UFLO.U32 UR5, UR4 ;  /* 0x00000004000572bd */ /* 0x000fe400080e0000 */
[----:B------:R-:W1:Y:S03]  /*1780*/  POPC R9, UR4 ;  /* 0x0000000400097d09 */ /* 0x000e660008000000 */
[----:B------:R-:W2:Y:S01]  /*1790*/  LDC.64 R10, c[0x4][0x20] ;  /* 0x01000800ff0a7b82 */ /* 0x000ea20000000a00 */
[----:B0-----:R-:W-:-:S13]  /*17a0*/  ISETP.EQ.U32.AND P0, PT, R0, UR5, PT ;  /* 0x0000000500007c0c */ /* 0x001fda000bf02070 */
[----:B-1----:R0:W-:Y:S04]  /*17b0*/  @P0 REDG.E.ADD.STRONG.GPU desc[UR6][R4.64], R9 ;  /* 0x000000090400098e */ /* 0x0021e8000c12e106 */
[----:B--2---:R0:W-:Y:S01]  /*17c0*/  @P0 REDG.E.ADD.STRONG.GPU desc[UR6][R10.64], R9 ;  /* 0x000000090a00098e */ /* 0x0041e2000c12e106 */
[----:B-----5:R-:W-:Y:S01]  /*17d0*/  MOV R8, R7 ;  /* 0x0000000700087202 */ /* 0x020fe20000000f00 */
[----:B------:R-:W-:Y:S06]  /*17e0*/  BRA `(.L_x_37) ;  /* 0x0000000c00e47947 */ /* 0x000fec0003800000 */
.L_x_57:
[----:B------:R-:W-:Y:S01]  /*17f0*/  IMAD.MOV.U32 R17, RZ, RZ, -0x1 ;  /* 0xffffffffff117424 */ /* 0x000fe200078e00ff */
[----:B------:R-:W-:Y:S05]  /*1800*/  YIELD ;  /* 0x0000000000007946 */ /* 0x000fea0003800000 */
[----:B------:R-:W-:-:S05]  /*1810*/  IMAD.MOV.U32 R16, RZ, RZ, R4 ;  /* 0x000000ffff107224 */ /* 0x000fca00078e0004 */
[----:B------:R-:W2:Y:S02]  /*1820*/  ATOMG.E.CAS.STRONG.GPU PT, R15, [R14], R16, R17 ;  /* 0x000000100e0f73a9 */ /* 0x000ea400001ee111 */
[----:B--2---:R-:W-:-:S13]  /*1830*/  ISETP.NE.AND P0, PT, R15, R4, PT ;  /* 0x000000040f00720c */ /* 0x004fda0003f05270 */
[----:B------:R-:W-:Y:S05]  /*1840*/  @!P0 BREAK B3 ;  /* 0x0000000000038942 */ /* 0x000fea0003800000 */
[----:B------:R-:W-:Y:S05]  /*1850*/  @!P0 BRA `(.L_x_58) ;  /* 0x0000000c00a48947 */ /* 0x000fea0003800000 */
.L_x_56:
[----:B------:R-:W-:Y:S05]  /*1860*/  BSYNC B3 ;  /* 0x0000000000037941 */ /* 0x000fea0003800000 */
.L_x_55:
[C---:B------:R-:W-:Y:S01]  /*1870*/  ISETP.GE.U32.AND P1, PT, R9.reuse, 0x4, PT ;  /* 0x000000040900780c */ /* 0x040fe20003f26070 */
[----:B------:R-:W-:Y:S01]  /*1880*/  BSSY B3, `(.L_x_59) ;  /* 0x000000d000037945 */ /* 0x000fe20003800000 */
[----:B------:R-:W-:-:S04]  /*1890*/  LOP3.LUT R6, R9, 0x3, RZ, 0xc0, !PT ;  /* 0x0000000309067812 */ /* 0x000fc800078ec0ff */
[----:B------:R-:W-:-:S07]  /*18a0*/  ISETP.NE.AND P0, PT, R6, RZ, PT ;  /* 0x000000ff0600720c */ /* 0x000fce0003f05270 */
[----:B------:R-:W-:Y:S06]  /*18b0*/  @!P1 BRA `(.L_x_60) ;  /* 0x0000000000249947 */ /* 0x000fec0003800000 */
[----:B------:R-:W-:-:S05]  /*18c0*/  LOP3.LUT R4, R9, 0xfffffffc, RZ, 0xc0, !PT ;  /* 0xfffffffc09047812 */ /* 0x000fca00078ec0ff */
[----:B------:R-:W-:-:S07]  /*18d0*/  IMAD.MOV R4, RZ, RZ, -R4 ;  /* 0x000000ffff047224 */ /* 0x000fce00078e0a04 */
.L_x_61:
[----:B------:R-:W-:Y:S01]  /*18e0*/  VIADD R4, R4, 0x4 ;  /* 0x0000000404047836 */ /* 0x000fe20000000000 */
[----:B------:R-:W-:Y:S05]  /*18f0*/  NANOSLEEP 0x1 ;  /* 0x000000010000795d */ /* 0x000fea0003800000 */
[----:B------:R-:W-:-:S03]  /*1900*/  ISETP.NE.AND P1, PT, R4, RZ, PT ;  /* 0x000000ff0400720c */ /* 0x000fc60003f25270 */
[----:B------:R-:W-:Y:S08]  /*1910*/  NANOSLEEP 0x1 ;  /* 0x000000010000795d */ /* 0x000ff00003800000 */
[----:B------:R-:W-:Y:S08]  /*1920*/  NANOSLEEP 0x1 ;  /* 0x000000010000795d */ /* 0x000ff00003800000 */
[----:B------:R-:W-:Y:S05]  /*1930*/  NANOSLEEP 0x1 ;  /* 0x000000010000795d */ /* 0x000fea0003800000 */
[----:B------:R-:W-:Y:S05]  /*1940*/  @P1 BRA `(.L_x_61) ;  /* 0xfffffffc00e41947 */ /* 0x000fea000383ffff */
.L_x_60:
[----:B------:R-:W-:Y:S05]  /*1950*/  BSYNC B3 ;  /* 0x0000000000037941 */ /* 0x000fea0003800000 */
.L_x_59:
[----:B------:R-:W-:Y:S04]  /*1960*/  BSSY B3, `(.L_x_62) ;  /* 0x000000a000037945 */ /* 0x000fe80003800000 */
[----:B------:R-:W-:Y:S05]  /*1970*/  @!P0 BRA `(.L_x_63) ;  /* 0x0000000000208947 */ /* 0x000fea0003800000 */
[----:B------:R-:W-:Y:S01]  /*1980*/  ISETP.NE.AND P0, PT, R6, 0x1, PT ;  /* 0x000000010600780c */ /* 0x000fe20003f05270 */
[----:B------:R-:W-:-:S12]  /*1990*/  NANOSLEEP 0x1 ;  /* 0x000000010000795d */ /* 0x000fd80003800000 */
[----:B------:R-:W-:Y:S05]  /*19a0*/  @!P0 BRA `(.L_x_63) ;  /* 0x0000000000148947 */ /* 0x000fea0003800000 */
[----:B------:R-:W-:Y:S01]  /*19b0*/  ISETP.NE.AND P0, PT, R6, 0x2, PT ;  /* 0x000000020600780c */ /* 0x000fe20003f05270 */
[----:B------:R-:W-:-:S12]  /*19c0*/  NANOSLEEP 0x1 ;  /* 0x000000010000795d */ /* 0x000fd80003800000 */
[----:B------:R-:W-:Y:S05]  /*19d0*/  @!P0 BRA `(.L_x_63) ;  /* 0x0000000000088947 */ /* 0x000fea0003800000 */
[----:B------:R-:W-:Y:S05]  /*19e0*/  NANOSLEEP 0x1 ;  /* 0x000000010000795d */ /* 0x000fea0003800000 */
[----:B------:R-:W-:Y:S01]  /*19f0*/  NOP ;  /* 0x0000000000007918 */ /* 0x000fe20000000000 */
.L_x_63:
[----:B------:R-:W-:Y:S05]  /*1a00*/  BSYNC B3 ;  /* 0x0000000000037941 */ /* 0x000fea0003800000 */
.L_x_62:
[----:B------:R-:W-:Y:S01]  /*1a10*/  ISETP.NE.AND P0, PT, R10, 0x1, PT ;  /* 0x000000010a00780c */ /* 0x000fe20003f05270 */
[----:B------:R-:W-:Y:S01]  /*1a20*/  IMAD.SHL.U32 R9, R9, 0x2, RZ ;  /* 0x0000000209097824 */ /* 0x000fe200078e00ff */
[----:B------:R-:W-:Y:S04]  /*1a30*/  BSSY B3, `(.L_x_64) ;  /* 0x00000ca000037945 */ /* 0x000fe80003800000 */
[----:B------:R-:W-:-:S07]  /*1a40*/  VIMNMX.U32 R9, PT, PT, R9, 0x80, PT ;  /* 0x0000008009097848 */ /* 0x000fce0003fe0000 */
[----:B------:R-:W-:Y:S05]  /*1a50*/  @P0 BRA `(.L_x_65) ;  /* 0x0000000400680947 */ /* 0x000fea0003800000 */
[----:B------:R-:W0:Y:S02]  /*1a60*/  LDC.64 R14, c[0x0][0x380] ;  /* 0x0000e000ff0e7b82 */ /* 0x000e240000000a00 */
[----:B0-----:R-:W2:Y:S01]  /*1a70*/  LDG.E R6, desc[UR6][R14.64+0x8] ;  /* 0x000008060e067981 */ /* 0x001ea2000c1e1900 */
[----:B------:R-:W-:Y:S01]  /*1a80*/  BSSY.RECONVERGENT B4, `(.L_x_66) ;  /* 0x0000011000047945 */ /* 0x000fe20003800200 */
[----:B--2---:R-:W-:-:S13]  /*1a90*/  ISETP.GE.AND P0, PT, R6, 0x2, PT ;  /* 0x000000020600780c */ /* 0x004fda0003f06270 */
[----:B------:R-:W-:Y:S05]  /*1aa0*/  @!P0 BRA `(.L_x_67) ;  /* 0x0000000000348947 */ /* 0x000fea0003800000 */
[----:B------:R-:W5:Y:S01]  /*1ab0*/  LDG.E.64 R14, desc[UR6][R14.64] ;  /* 0x000000060e0e7981 */ /* 0x000f62000c1e1b00 */
[----:B------:R-:W-:-:S07]  /*1ac0*/  IMAD.MOV.U32 R11, RZ, RZ, 0x1 ;  /* 0x00000001ff0b7424 */ /* 0x000fce00078e00ff */
.L_x_69:
        /* <DEDUP_REMOVED lines=8> */
.L_x_68:
[----:B------:R-:W-:-:S05]  /*1b50*/  VIADD R4, R11, 0xffffffff ;  /* 0xffffffff0b047836 */ /* 0x000fca0000000000 */
[----:B------:R-:W-:-:S13]  /*1b60*/  ISETP.NE.AND P0, PT, R4, RZ, PT ;  /* 0x000000ff0400720c */ /* 0x000fda0003f05270 */
[----:B------:R-:W-:Y:S05]  /*1b70*/  @P0 BRA `(.L_x_70) ;  /* 0x0000000000040947 */ /* 0x000fea0003800000 */
.L_x_67:
[----:B------:R-:W-:-:S07]  /*1b80*/  VIADD R4, R6, 0xffffffff ;  /* 0xffffffff06047836 */ /* 0x000fce0000000000 */
.L_x_70:
[----:B------:R-:W-:Y:S05]  /*1b90*/  BSYNC.RECONVERGENT B4 ;  /* 0x0000000000047941 */ /* 0x000fea0003800200 */
.L_x_66:
[----:B------:R-:W-:-:S07]  /*1ba0*/  IMAD.MOV.U32 R6, RZ, RZ, 0x1 ;  /* 0x00000001ff067424 */ /* 0x000fce00078e00ff */
.L_x_84:
[----:B------:R-:W-:Y:S01]  /*1bb0*/  ISETP.NE.AND P0, PT, R6, 0xa, PT ;  /* 0x0000000a0600780c */ /* 0x000fe20003f05270 */
[----:B------:R-:W-:-:S12]  /*1bc0*/  YIELD ;  /* 0x0000000000007946 */ /* 0x000fd80003800000 */
[----:B------:R-:W-:Y:S05]  /*1bd0*/  @!P0 BRA `(.L_x_71) ;  /* 0x0000000800bc8947 */ /* 0x000fea0003800000 */
[----:B------:R-:W0:Y:S02]  /*1be0*/  LDC.64 R14, c[0x0][0x380] ;  /* 0x0000e000ff0e7b82 */ /* 0x000e240000000a00 */
[----:B0-----:R-:W2:Y:S01]  /*1bf0*/  LDG.E R11, desc[UR6][R14.64+0x8] ;  /* 0x000008060e0b7981 */ /* 0x001ea2000c1e1900 */
[----:B-----5:R-:W-:Y:S01]  /*1c00*/  IMAD.MOV.U32 R8, RZ, RZ, -0x2 ;  /* 0xfffffffeff087424 */ /* 0x020fe200078e00ff */
        /* <DEDUP_REMOVED lines=14> */
.L_x_78:
        /* <DEDUP_REMOVED lines=9> */
.L_x_77:
[----:B------:R-:W-:Y:S05]  /*1d80*/  BSYNC.RECONVERGENT B5 ;  /* 0x0000000000057941 */ /* 0x000fea0003800200 */
.L_x_76:
[----:B------:R-:W-:-:S07]  /*1d90*/  VIMNMX R4, PT, PT, RZ, R8, !PT ;  /* 0x00000008ff047248 */ /* 0x000fce0007fe0100 */
.L_x_75:
[----:B------:R-:W-:Y:S05]  /*1da0*/  BSYNC.RECONVERGENT B4 ;  /* 0x0000000000047941 */ /* 0x000fea0003800200 */
.L_x_74:
[----:B------:R-:W-:Y:S05]  /*1db0*/  BRA `(.L_x_79) ;  /* 0x0000000000547947 */ /* 0x000fea0003800000 */
.L_x_73:
[----:B------:R-:W2:Y:S01]  /*1dc0*/  LDG.E.64 R16, desc[UR6][R14.64] ;  /* 0x000000060e107981 */ /* 0x000ea2000c1e1b00 */
[----:B------:R-:W-:Y:S01]  /*1dd0*/  IMAD.MOV.U32 R18, RZ, RZ, -0x1 ;  /* 0xffffffffff127424 */ /* 0x000fe200078e00ff */
[----:B------:R-:W-:Y:S01]  /*1de0*/  MOV R19, R7 ;  /* 0x0000000700137202 */ /* 0x000fe20000000f00 */
[----:B--2---:R-:W-:-:S06]  /*1df0*/  IMAD.WIDE R16, R4, 0x4, R16 ;  /* 0x0000000404107825 */ /* 0x004fcc00078e0210 */
[----:B------:R-:W2:Y:S02]  /*1e00*/  ATOM.E.CAS.STRONG.GPU PT, R16, [R16], R18, R19 ;  /* 0x000000121010738b */ /* 0x000ea400001ee113 */
[----:B--2---:R-:W-:-:S13]  /*1e10*/  ISETP.NE.AND P0, PT, R16, -0x1, PT ;  /* 0xffffffff1000780c */ /* 0x004fda0003f05270 */
[----:B------:R-:W-:Y:S05]  /*1e20*/  @!P0 BRA `(.L_x_80) ;  /* 0x0000000000448947 */ /* 0x000fea0003800000 */
[----:B------:R-:W-:Y:S01]  /*1e30*/  VIMNMX R8, PT, PT, RZ, R4, PT ;  /* 0x00000004ff087248 */ /* 0x000fe20003fe0100 */
[----:B------:R-:W-:Y:S04]  /*1e40*/  BSSY.RECONVERGENT B4, `(.L_x_81) ;  /* 0x000000b000047945 */ /* 0x000fe80003800200 */
[----:B------:R-:W-:-:S07]  /*1e50*/  VIADD R8, R8, 0xffffffff ;  /* 0xffffffff08087836 */ /* 0x000fce0000000000 */
.L_x_83:
        /* <DEDUP_REMOVED lines=9> */
.L_x_82:
[----:B------:R-:W-:Y:S05]  /*1ef0*/  BSYNC.RECONVERGENT B4 ;  /* 0x0000000000047941 */ /* 0x000fea0003800200 */
.L_x_81:
[----:B------:R-:W-:-:S07]  /*1f00*/  VIMNMX R4, PT, PT, RZ, R8, !PT ;  /* 0x00000008ff047248 */ /* 0x000fce0007fe0100 */
.L_x_79:
[----:B------:R-:W-:Y:S02]  /*1f10*/  VIADD R4, R4, 0x1 ;  /* 0x0000000104047836 */ /* 0x000fe40000000000 */
[----:B------:R-:W-:Y:S01]  /*1f20*/  VIADD R6, R6, 0x1 ;  /* 0x0000000106067836 */ /* 0x000fe20000000000 */
[----:B------:R-:W-:Y:S06]  /*1f30*/  BRA `(.L_x_84) ;  /* 0xfffffffc001c7947 */ /* 0x000fec000383ffff */
.L_x_80:
[----:B------:R-:W-:-:S13]  /*1f40*/  ISETP.NE.AND P0, PT, R7, -0x80000000, PT ;  /* 0x800000000700780c */ /* 0x000fda0003f05270 */
[----:B------:R-:W-:Y:S05]  /*1f50*/  @P0 BREAK B3 ;  /* 0x0000000000030942 */ /* 0x000fea0003800000 */
[----:B------:R-:W-:Y:S05]  /*1f60*/  @!P0 BRA `(.L_x_71) ;  /* 0x0000000400d88947 */ /* 0x000fea0003800000 */
[----:B------:R-:W-:-:S07]  /*1f70*/  IMAD.MOV.U32 R8, RZ, RZ, R7 ;  /* 0x000000ffff087224 */ /* 0x000fce00078e0007 */
.L_x_72:
[----:B------:R-:W0:Y:S01]  /*1f80*/  S2R R0, SR_LANEID ;  /* 0x0000000000007919 */ /* 0x000e220000000000 */
[----:B------:R-:W1:Y:S01]  /*1f90*/  LDC.64 R4, c[0x4][0x10] ;  /* 0x01000400ff047b82 */ /* 0x000e620000000a00 */
[----:B------:R-:W-:Y:S02]  /*1fa0*/  VOTEU.ANY UR4, UPT, PT ;  /* 0x0000000000047886 */ /* 0x000fe400038e0100 */
[----:B------:R-:W-:Y:S02]  /*1fb0*/  UFLO.U32 UR5, UR4 ;  /* 0x00000004000572bd */ /* 0x000fe400080e0000 */
[----:B------:R-:W1:Y:S04]  /*1fc0*/  POPC R7, UR4 ;  /* 0x0000000400077d09 */ /* 0x000e680008000000 */
[----:B0-----:R-:W-:-:S13]  /*1fd0*/  ISETP.EQ.U32.AND P0, PT, R0, UR5, PT ;  /* 0x0000000500007c0c */ /* 0x001fda000bf02070 */
[----:B-1----:R4:W-:Y:S01]  /*1fe0*/  @P0 REDG.E.ADD.STRONG.GPU desc[UR6][R4.64], R7 ;  /* 0x000000070400098e */ /* 0x0029e2000c12e106 */
[----:B------:R-:W-:Y:S05]  /*1ff0*/  BRA `(.L_x_37) ;  /* 0x0000000400e07947 */ /* 0x000fea0003800000 */
.L_x_65:
[----:B------:R-:W0:Y:S02]  /*2000*/  LDC.64 R14, c[0x0][0x380] ;  /* 0x0000e000ff0e7b82 */ /* 0x000e240000000a00 */
[----:B0-----:R-:W2:Y:S02]  /*2010*/  LDG.E R4, desc[UR6][R14.64+0x8] ;  /* 0x000008060e047981 */ /* 0x001ea4000c1e1900 */
[C---:B--2---:R-:W-:Y:S01]  /*2020*/  ISETP.GE.AND P0, PT, R4.reuse, 0x2, PT ;  /* 0x000000020400780c */ /* 0x044fe20003f06270 */
[----:B------:R-:W-:-:S12]  /*2030*/  VIADD R6, R4, 0xffffffff ;  /* 0xffffffff04067836 */ /* 0x000fd80000000000 */
[----:B------:R-:W-:Y:S05]  /*2040*/  @!P0 BRA `(.L_x_85) ;  /* 0x0000000000388947 */ /* 0x000fea0003800000 */
[----:B------:R-:W5:Y:S01]  /*2050*/  LDG.E.64 R14, desc[UR6][R14.64] ;  /* 0x000000060e0e7981 */ /* 0x000f62000c1e1b00 */
[----:B------:R-:W-:Y:S01]  /*2060*/  BSSY.RECONVERGENT B4, `(.L_x_85) ;  /* 0x000000c000047945 */ /* 0x000fe20003800200 */
[----:B------:R-:W-:-:S07]  /*2070*/  VIADD R11, R4, 0xfffffffe ;  /* 0xfffffffe040b7836 */ /* 0x000fce0000000000 */
.L_x_87:
        /* <DEDUP_REMOVED lines=8> */
.L_x_86:
[----:B------:R-:W-:-:S13]  /*2100*/  ISETP.GE.AND P0, PT, R11, R6, PT ;  /* 0x000000060b00720c */ /* 0x000fda0003f06270 */
[----:B------:R-:W-:-:S07]  /*2110*/  @!P0 VIADD R6, R11, 0x1 ;  /* 0x000000010b068836 */ /* 0x000fce0000000000 */
.L_x_88:
[----:B------:R-:W-:Y:S05]  /*2120*/  BSYNC.RECONVERGENT B4 ;  /* 0x0000000000047941 */ /* 0x000fea0003800200 */
.L_x_85:
[----:B------:R-:W-:Y:S01]  /*2130*/  VIMNMX R4, PT, PT, RZ, R6, !PT ;  /* 0x00000006ff047248 */ /* 0x000fe20007fe0100 */
[----:B------:R-:W-:-:S07]  /*2140*/  IMAD.MOV.U32 R6, RZ, RZ, 0x1 ;  /* 0x00000001ff067424 */ /* 0x000fce00078e00ff */
.L_x_102:
[----:B------:R-:W-:Y:S01]  /*2150*/  ISETP.NE.AND P0, PT, R6, 0xa, PT ;  /* 0x0000000a0600780c */ /* 0x000fe20003f05270 */
[----:B------:R-:W-:-:S12]  /*2160*/  YIELD ;  /* 0x0000000000007946 */ /* 0x000fd80003800000 */
[----:B0-----:R-:W-:Y:S05]  /*2170*/  @!P0 BRA `(.L_x_71) ;  /* 0x0000000400548947 */ /* 0x001fea0003800000 */
[----:B------:R-:W-:Y:S01]  /*2180*/  ISETP.GE.AND P0, PT, R4, RZ, PT ;  /* 0x000000ff0400720c */ /* 0x000fe20003f06270 */
[----:B-----5:R-:W-:-:S12]  /*2190*/  IMAD.MOV.U32 R8, RZ, RZ, -0x2 ;  /* 0xfffffffeff087424 */ /* 0x020fd800078e00ff */
[----:B------:R-:W-:Y:S05]  /*21a0*/  @!P0 BREAK B3 ;  /* 0x0000000000038942 */ /* 0x000fea0003800000 */
[----:B------:R-:W-:Y:S05]  /*21b0*/  @!P0 BRA `(.L_x_89) ;  /* 0x0000000000888947 */ /* 0x000fea0003800000 */
[----:B------:R-:W0:Y:S02]  /*21c0*/  LDC.64 R14, c[0x0][0x380] ;  /* 0x0000e000ff0e7b82 */ /* 0x000e240000000a00 */
[----:B0-----:R-:W2:Y:S02]  /*21d0*/  LDG.E.64 R16, desc[UR6][R14.64] ;  /* 0x000000060e107981 */ /* 0x001ea4000c1e1b00 */
[----:B--2---:R-:W-:-:S05]  /*21e0*/  IMAD.WIDE.U32 R16, R4, 0x4, R16 ;  /* 0x0000000404107825 */ /* 0x004fca00078e0010 */
[----:B------:R-:W2:Y:S01]  /*21f0*/  ATOM.E.OR.STRONG.GPU PT, R8, desc[UR6][R16.64], RZ ;  /* 0x800000ff1008798a */ /* 0x000ea2000b1ef106 */
[----:B------:R-:W-:Y:S01]  /*2200*/  BSSY.RELIABLE B4, `(.L_x_90) ;  /* 0x0000049000047945 */ /* 0x000fe20003800100 */
[----:B--2---:R-:W-:-:S13]  /*2210*/  ISETP.GE.AND P0, PT, R8, RZ, PT ;  /* 0x000000ff0800720c */ /* 0x004fda0003f06270 */
[----:B------:R-:W-:Y:S05]  /*2220*/  @!P0 BRA `(.L_x_91) ;  /* 0x00000000008c8947 */ /* 0x000fea0003800000 */
[----:B------:R-:W2:Y:S01]  /*2230*/  LDG.E.64 R16, desc[UR6][R14.64] ;  /* 0x000000060e107981 */ /* 0x000ea2000c1e1b00 */
[----:B------:R-:W-:Y:S02]  /*2240*/  IMAD.MOV.U32 R19, RZ, RZ, -0x2 ;  /* 0xfffffffeff137424 */ /* 0x000fe400078e00ff */
[----:B------:R-:W-:Y:S02]  /*2250*/  IMAD.MOV.U32 R18, RZ, RZ, R8 ;  /* 0x000000ffff127224 */ /* 0x000fe400078e0008 */
[----:B--2---:R-:W-:-:S06]  /*2260*/  IMAD.WIDE.U32 R16, R4, 0x4, R16 ;  /* 0x0000000404107825 */ /* 0x004fcc00078e0010 */
        /* <DEDUP_REMOVED lines=8> */
.L_x_94:
[----:B------:R-:W-:-:S05]  /*22f0*/  VIADD R18, R4, 0x1 ;  /* 0x0000000104127836 */ /* 0x000fca0000000000 */
[----:B------:R-:W-:-:S13]  /*2300*/  ISETP.GE.AND P0, PT, R18, R11, PT ;  /* 0x0000000b1200720c */ /* 0x000fda0003f06270 */
[----:B------:R-:W-:Y:S05]  /*2310*/  @P0 BRA `(.L_x_93) ;  /* 0x00000000001c0947 */ /* 0x000fea0003800000 */
[----:B------:R-:W2:Y:S02]  /*2320*/  LDG.E.64 R16, desc[UR6][R14.64] ;  /* 0x000000060e107981 */ /* 0x000ea4000c1e1b00 */
[----:B--2---:R-:W-:-:S06]  /*2330*/  IMAD.WIDE.U32 R16, R4, 0x4, R16 ;  /* 0x0000000404107825 */ /* 0x004fcc00078e0010 */
[----:B------:R-:W2:Y:S01]  /*2340*/  LD.E R16, desc[UR6][R16.64+0x4] ;  /* 0x0000040610107980 */ /* 0x000ea2000c101900 */
[----:B------:R-:W-:Y:S02]  /*2350*/  MOV R4, R18 ;  /* 0x0000001200047202 */ /* 0x000fe40000000f00 */
[----:B--2---:R-:W-:-:S13]  /*2360*/  ISETP.NE.AND P0, PT, R16, -0x1, PT ;  /* 0xffffffff1000780c */ /* 0x004fda0003f05270 */
[----:B------:R-:W-:Y:S05]  /*2370*/  @P0 BRA `(.L_x_94) ;  /* 0xfffffffc00dc0947 */ /* 0x000fea000383ffff */
[----:B------:R-:W-:-:S07]  /*2380*/  IMAD.MOV.U32 R8, RZ, RZ, R18 ;  /* 0x000000ffff087224 */ /* 0x000fce00078e0012 */
.L_x_93:
[----:B------:R-:W-:Y:S05]  /*2390*/  BSYNC.RECONVERGENT B5 ;  /* 0x0000000000057941 */ /* 0x000fea0003800200 */
.L_x_92:
[----:B------:R-:W-:-:S05]  /*23a0*/  IMAD.MOV.U32 R4, RZ, RZ, R8 ;  /* 0x000000ffff047224 */ /* 0x000fca00078e0008 */
[----:B------:R-:W-:-:S13]  /*23b0*/  ISETP.GE.AND P0, PT, R4, R11, PT ;  /* 0x0000000b0400720c */ /* 0x000fda0003f06270 */
[----:B------:R-:W-:Y:S01]  /*23c0*/  @P0 VIADD R4, R11, 0xffffffff ;  /* 0xffffffff0b040836 */ /* 0x000fe20000000000 */
[----:B------:R-:W-:Y:S06]  /*23d0*/  BRA `(.L_x_95) ;  /* 0x0000000000ac7947 */ /* 0x000fec0003800000 */
.L_x_89:
        /* <DEDUP_REMOVED lines=8> */
.L_x_91:
[----:B------:R-:W-:Y:S01]  /*2460*/  ISETP.NE.AND P0, PT, R8, -0x2, PT ;  /* 0xfffffffe0800780c */ /* 0x000fe20003f05270 */
[----:B------:R-:W-:-:S12]  /*2470*/  BSSY.RECONVERGENT B5, `(.L_x_95) ;  /* 0x0000021000057945 */ /* 0x000fd80003800200 */
[----:B------:R-:W-:Y:S05]  /*2480*/  @P0 BRA `(.L_x_96) ;  /* 0x00000000007c0947 */ /* 0x000fea0003800000 */
[----:B------:R-:W2:Y:S01]  /*2490*/  LDG.E R19, desc[UR6][R14.64+0x8] ;  /* 0x000008060e137981 */ /* 0x000ea2000c1e1900 */
[----:B------:R-:W-:Y:S01]  /*24a0*/  BSSY.RECONVERGENT B6, `(.L_x_97) ;  /* 0x000000d000067945 */ /* 0x000fe20003800200 */
[----:B--2---:R-:W-:-:S05]  /*24b0*/  VIADD R11, R19, 0xffffffff ;  /* 0xffffffff130b7836 */ /* 0x004fca0000000000 */
        /* <DEDUP_REMOVED lines=11> */
.L_x_98:
[----:B------:R-:W-:Y:S05]  /*2570*/  BSYNC.RECONVERGENT B6 ;  /* 0x0000000000067941 */ /* 0x000fea0003800200 */
.L_x_97:
[----:B------:R-:W-:Y:S01]  /*2580*/  BSSY.RECONVERGENT B6, `(.L_x_99) ;  /* 0x000000c000067945 */ /* 0x000fe20003800200 */
[----:B-----5:R-:W-:-:S07]  /*2590*/  VIADDMNMX R8, R4, 0x1, R19, !PT ;  /* 0x0000000104087846 */ /* 0x020fce0007800113 */
.L_x_101:
[----:B------:R-:W-:-:S05]  /*25a0*/  VIADD R18, R4, 0x1 ;  /* 0x0000000104127836 */ /* 0x000fca0000000000 */
[----:B------:R-:W-:-:S13]  /*25b0*/  ISETP.GE.AND P0, PT, R18, R19, PT ;  /* 0x000000131200720c */ /* 0x000fda0003f06270 */
[----:B------:R-:W-:Y:S05]  /*25c0*/  @P0 BRA `(.L_x_100) ;  /* 0x00000000001c0947 */ /* 0x000fea0003800000 */
[----:B0-----:R-:W2:Y:S02]  /*25d0*/  LDG.E.64 R16, desc[UR6][R14.64] ;  /* 0x000000060e107981 */ /* 0x001ea4000c1e1b00 */
[----:B--2---:R-:W-:-:S06]  /*25e0*/  IMAD.WIDE.U32 R16, R4, 0x4, R16 ;  /* 0x0000000404107825 */ /* 0x004fcc00078e0010 */
[----:B------:R-:W2:Y:S01]  /*25f0*/  LD.E R16, desc[UR6][R16.64+0x4] ;  /* 0x0000040610107980 */ /* 0x000ea2000c101900 */
[----:B------:R-:W-:Y:S01]  /*2600*/  IMAD.MOV.U32 R4, RZ, RZ, R18 ;  /* 0x000000ffff047224 */ /* 0x000fe200078e0012 */
[----:B--2---:R-:W-:-:S13]  /*2610*/  ISETP.NE.AND P0, PT, R16, -0x1, PT ;  /* 0xffffffff1000780c */ /* 0x004fda0003f05270 */
[----:B------:R-:W-:Y:S05]  /*2620*/  @P0 BRA `(.L_x_101) ;  /* 0xfffffffc00dc0947 */ /* 0x000fea000383ffff */
[----:B------:R-:W-:-:S07]  /*2630*/  IMAD.MOV.U32 R8, RZ, RZ, R18 ;  /* 0x000000ffff087224 */ /* 0x000fce00078e0012 */
.L_x_100:
[----:B------:R-:W-:Y:S05]  /*2640*/  BSYNC.RECONVERGENT B6 ;  /* 0x0000000000067941 */ /* 0x000fea0003800200 */
.L_x_99:
[----:B------:R-:W-:-:S05]  /*2650*/  IMAD.MOV.U32 R4, RZ, RZ, R8 ;  /* 0x000000ffff047224 */ /* 0x000fca00078e0008 */
[----:B------:R-:W-:-:S13]  /*2660*/  ISETP.GE.AND P0, PT, R4, R19, PT ;  /* 0x000000130400720c */ /* 0x000fda0003f06270 */
[----:B------:R-:W-:-:S07]  /*2670*/  @P0 VIADD R4, R19, 0xffffffff ;  /* 0xffffffff13040836 */ /* 0x000fce0000000000 */
.L_x_96:
[----:B------:R-:W-:Y:S05]  /*2680*/  BSYNC.RECONVERGENT B5 ;  /* 0x0000000000057941 */ /* 0x000fea0003800200 */
.L_x_95:
[----:B------:R-:W-:Y:S05]  /*2690*/  BSYNC.RELIABLE B4 ;  /* 0x0000000000047941 */ /* 0x000fea0003800100 */
.L_x_90:
[----:B------:R-:W-:Y:S02]  /*26a0*/  VIADD R4, R4, 0xffffffff ;  /* 0xffffffff04047836 */ /* 0x000fe40000000000 */
[----:B------:R-:W-:Y:S01]  /*26b0*/  VIADD R6, R6, 0x1 ;  /* 0x0000000106067836 */ /* 0x000fe20000000000 */
[----:B------:R-:W-:Y:S06]  /*26c0*/  BRA `(.L_x_102) ;  /* 0xfffffff800a07947 */ /* 0x000fec000383ffff */
.L_x_71:
[----:B------:R-:W-:Y:S05]  /*26d0*/  BSYNC B3 ;  /* 0x0000000000037941 */ /* 0x000fea0003800000 */
.L_x_64:
[----:B------:R-:W-:Y:S05]  /*26e0*/  BRA `(.L_x_103) ;  /* 0xffffffec00787947 */ /* 0x000fea000383ffff */
.L_x_58:
        /* <DEDUP_REMOVED lines=8> */
[----:B--2---:R3:W-:Y:S02]  /*2770*/  @P0 REDG.E.ADD.STRONG.GPU desc[UR6][R6.64], R9 ;  /* 0x000000090600098e */ /* 0x0047e4000c12e106 */
.L_x_37:
[----:B------:R-:W-:Y:S05]  /*2780*/  BSYNC B2 ;  /* 0x0000000000027941 */ /* 0x000fea0003800000 */
.L_x_16:
[----:B-----5:R-:W-:Y:S01]  /*2790*/  STG.E desc[UR6][R2.64+0x8], R8 ;  /* 0x0000080802007986 */ /* 0x020fe2000c101906 */
[----:B------:R-:W-:Y:S05]  /*27a0*/  EXIT ;  /* 0x000000000000794d */ /* 0x000fea0003800000 */
.L_x_104:
        /* <DEDUP_REMOVED lines=13> */
.L_x_107:


//--------------------- .text._Z15initEliminationv --------------------------
	.section	.text._Z15initEliminationv,"ax",@progbits
	.align	128
        .global         _Z15initEliminationv
        .type           _Z15initEliminationv,@function
        .size           _Z15initEliminationv,(.L_x_108 - _Z15initEliminationv)
        .other          _Z15initEliminationv,@"STO_CUDA_ENTRY STV_DEFAULT"
_Z15initEliminationv:
.text._Z15initEliminationv:
[----:B------:R-:W-:Y:S01]  /*0000*/  LDC R1, c[0x0][0x37c] ;  /* 0x0000df00ff017b82 */ /* 0x000fe20000000800 */
[----:B------:R-:W0:Y:S07]  /*0010*/  S2R R7, SR_TID.X ;  /* 0x0000000000077919 */ /* 0x000e2e0000002100 */
[----:B------:R-:W0:Y:S08]  /*0020*/  S2UR UR4, SR_CTAID.X ;  /* 0x00000000000479c3 */ /* 0x000e300000002500 */
[----:B------:R-:W0:Y:S02]  /*0030*/  LDC R0, c[0x0][0x360] ;  /* 0x0000d800ff007b82 */ /* 0x000e240000000800 */
[----:B0-----:R-:W-:-:S05]  /*0040*/  IMAD R7, R0, UR4, R7 ;  /* 0x0000000400077c24 */ /* 0x001fca000f8e0207 */
[----:B------:R-:W-:-:S13]  /*0050*/  ISETP.GT.AND P0, PT, R7, 0x3f, PT ;  /* 0x0000003f0700780c */ /* 0x000fda0003f04270 */
[----:B------:R-:W-:Y:S05]  /*0060*/  @P0 EXIT ;  /* 0x000000000000094d */ /* 0x000fea0003800000 */
[----:B------:R-:W0:Y:S01]  /*0070*/  LDC.64 R2, c[0x4][0x8] ;  /* 0x01000200ff027b82 */ /* 0x000e220000000a00 */
[----:B------:R-:W1:Y:S01]  /*0080*/  LDCU.64 UR4, c[0x0][0x358] ;  /* 0x00006b00ff0477ac */ /* 0x000e620008000a00 */
[----:B------:R-:W-:-:S06]  /*0090*/  MOV R9, 0xffffffff ;  /* 0xffffffff00097802 */ /* 0x000fcc0000000f00 */
[----:B------:R-:W2:Y:S01]  /*00a0*/  LDC.64 R4, c[0x4][RZ] ;  /* 0x01000000ff047b82 */ /* 0x000ea20000000a00 */
[----:B0-----:R-:W-:-:S05]  /*00b0*/  IMAD.WIDE R2, R7, 0x4, R2 ;  /* 0x0000000407027825 */ /* 0x001fca00078e0202 */
[----:B-1----:R-:W-:Y:S01]  /*00c0*/  STG.E desc[UR4][R2.64], R9 ;  /* 0x0000000902007986 */ /* 0x002fe2000c101904 */
[----:B--2---:R-:W-:-:S05]  /*00d0*/  IMAD.WIDE R4, R7, 0x10, R4 ;  /* 0x0000001007047825 */ /* 0x004fca00078e0204 */
[----:B------:R-:W-:Y:S01]  /*00e0*/  STG.E desc[UR4][R4.64], R9 ;  /* 0x0000000904007986 */ /* 0x000fe2000c101904 */
[----:B------:R-:W-:Y:S05]  /*00f0*/  EXIT ;  /* 0x000000000000794d */ /* 0x000fea0003800000 */
.L_x_105:
        /* <DEDUP_REMOVED lines=16> */
.L_x_108:


//--------------------- .nv.global.init           --------------------------
	.section	.nv.global.init,"aw",@progbits
	.align	4
.nv.global.init:
	.type		EMPTY,@object
	.size		EMPTY,(INVALID - EMPTY)
EMPTY:
        /*0000*/ 	.byte	0xff, 0xff, 0xff, 0xff
	.type		INVALID,@object
	.size		INVALID,(.L_7 - INVALID)
INVALID:
        /*0004*/ 	.byte	0xfe, 0xff, 0xff, 0xff
.L_7:


//--------------------- .nv.shared._Z13initScanStackP9ScanStack --------------------------
	.section	.nv.shared._Z13initScanStackP9ScanStack,"aw",@nobits
	.sectionflags	@""
	.align	16
	.zero		1024


//--------------------- .nv.shared.reserved.0     --------------------------
	.section	.nv.shared.reserved.0,"aw",@nobits
	.weak		__nv_reservedSMEM_offset_0_alias
	.size		__nv_reservedSMEM_offset_0_alias, 0, 64
	.other		__nv_reservedSMEM_offset_0_alias,@"STO_CUDA_RESERVED_SHARED STV_DEFAULT"
__nv_reservedSMEM_offset_0_alias:
	.zero		0
	.zero		64


//--------------------- .nv.global                --------------------------
	.section	.nv.global,"aw",@nobits
	.align	4
.nv.global:
	.type		d_backoff_pop_eliminated,@object
	.size		d_backoff_pop_eliminated,(d_central_stack_hits - d_backoff_pop_eliminated)
d_backoff_pop_eliminated:
	.zero		4
	.type		d_central_stack_hits,@object
	.size		d_central_stack_hits,(d_block_eliminated - d_central_stack_hits)
d_central_stack_hits:
	.zero		4
	.type		d_block_eliminated,@object
	.size		d_block_eliminated,(d_backoff_push_eliminated - d_block_eliminated)
d_block_eliminated:
	.zero		4
	.type		d_backoff_push_eliminated,@object
	.size		d_backoff_push_eliminated,(d_collision - d_backoff_push_eliminated)
d_backoff_push_eliminated:
	.zero		4
	.type		d_collision,@object
	.size		d_collision,(d_location - d_collision)
d_collision:
	.zero		256
	.type		d_location,@object
	.size		d_location,(.L_0 - d_location)
d_location:
	.zero		1024
.L_0:


//--------------------- .nv.shared._Z17performOperationsP9ScanStackP9OpRequesti --------------------------
	.section	.nv.shared._Z17performOperationsP9ScanStackP9OpRequesti,"aw",@nobits
	.sectionflags	@""
	.align	16
	.zero		1024


//--------------------- .nv.shared._Z15initEliminationv --------------------------
	.section	.nv.shared._Z15initEliminationv,"aw",@nobits
	.sectionflags	@""
	.align	16
	.zero		1024


//--------------------- .nv.constant0._Z13initScanStackP9ScanStack --------------------------
	.section	.nv.constant0._Z13initScanStackP9ScanStack,"a",@progbits
	.sectionflags	@""
	.align	4
.nv.constant0._Z13initScanStackP9ScanStack:
	.zero		904


//--------------------- .nv.constant0._Z17performOperationsP9ScanStackP9OpRequesti --------------------------
	.section	.nv.constant0._Z17performOperationsP9ScanStackP9OpRequesti,"a",@progbits
	.sectionflags	@""
	.align	4
.nv.constant0._Z17performOperationsP9ScanStackP9OpRequesti:
	.zero		916


//--------------------- .nv.constant0._Z15initEliminationv --------------------------
	.section	.nv.constant0._Z15initEliminationv,"a",@progbits
	.sectionflags	@""
	.align	4
.nv.constant0._Z15initEliminationv:
	.zero		896


//--------------------- SYMBOLS --------------------------

	.type		.nv.reservedSmem.offset0,@object
	.size		.nv.reservedSmem.offset0,0x4
	.type		.nv.reservedSmem.cap,@object
	.size		.nv.reservedSmem.cap,0x4
